//
// Generated by NVIDIA NVVM Compiler
//
// Compiler Build ID: CL-36424714
// Cuda compilation tools, release 13.0, V13.0.88
// Based on NVVM 20.0.0
//

.version 9.0
.target sm_100
.address_size 64

	// .globl	_Z7k_pivotPiii
// _ZZ7k_pivotPiiiE4tile has been demoted
// _ZZ9k_row_colPiiiE3piv has been demoted
// _ZZ9k_row_colPiiiE3tgt has been demoted
// _ZZ7k_outerPiiiE1A has been demoted
// _ZZ7k_outerPiiiE2Bk has been demoted
// _ZZ7k_outerPiiiE1C has been demoted

.visible .entry _Z7k_pivotPiii(
	.param .u64 .ptr .align 1 _Z7k_pivotPiii_param_0,
	.param .u32 _Z7k_pivotPiii_param_1,
	.param .u32 _Z7k_pivotPiii_param_2
)
{
	.reg .pred 	%p<36>;
	.reg .b32 	%r<186>;
	.reg .b64 	%rd<5>;
	// demoted variable
	.shared .align 4 .b8 _ZZ7k_pivotPiiiE4tile[4224];
	ld.param.u64 	%rd2, [_Z7k_pivotPiii_param_0];
	ld.param.u32 	%r74, [_Z7k_pivotPiii_param_1];
	ld.param.u32 	%r76, [_Z7k_pivotPiii_param_2];
	cvta.to.global.u64 	%rd3, %rd2;
	mov.u32 	%r1, %tid.x;
	mov.u32 	%r2, %tid.y;
	shl.b32 	%r77, %r76, 5;
	add.s32 	%r78, %r77, %r2;
	add.s32 	%r79, %r77, %r1;
	max.s32 	%r81, %r78, %r79;
	setp.lt.s32 	%p1, %r81, %r74;
	setp.ge.s32 	%p2, %r81, %r74;
	mad.lo.s32 	%r82, %r78, %r74, %r79;
	mul.wide.s32 	%rd4, %r82, 4;
	add.s64 	%rd1, %rd3, %rd4;
	mov.b32 	%r153, 1000000000;
	@%p2 bra 	$L__BB0_2;
	ld.global.u32 	%r153, [%rd1];
$L__BB0_2:
	mul.lo.s32 	%r83, %r2, 33;
	add.s32 	%r84, %r83, %r1;
	shl.b32 	%r85, %r84, 2;
	mov.u32 	%r86, _ZZ7k_pivotPiiiE4tile;
	add.s32 	%r5, %r86, %r85;
	st.shared.u32 	[%r5], %r153;
	bar.sync 	0;
	ld.shared.u32 	%r155, [%r5];
	shl.b32 	%r87, %r83, 2;
	add.s32 	%r7, %r86, %r87;
	ld.shared.u32 	%r88, [%r7];
	shl.b32 	%r89, %r1, 2;
	add.s32 	%r8, %r86, %r89;
	ld.shared.u32 	%r90, [%r8];
	add.s32 	%r9, %r90, %r88;
	setp.ge.s32 	%p3, %r9, %r155;
	@%p3 bra 	$L__BB0_4;
	st.shared.u32 	[%r5], %r9;
	mov.u32 	%r155, %r9;
$L__BB0_4:
	ld.shared.u32 	%r91, [%r7+4];
	ld.shared.u32 	%r92, [%r8+132];
	add.s32 	%r11, %r92, %r91;
	setp.ge.s32 	%p4, %r11, %r155;
	@%p4 bra 	$L__BB0_6;
	st.shared.u32 	[%r5], %r11;
	mov.u32 	%r155, %r11;
$L__BB0_6:
	ld.shared.u32 	%r93, [%r7+8];
	ld.shared.u32 	%r94, [%r8+264];
	add.s32 	%r13, %r94, %r93;
	setp.ge.s32 	%p5, %r13, %r155;
	@%p5 bra 	$L__BB0_8;
	st.shared.u32 	[%r5], %r13;
	mov.u32 	%r155, %r13;
$L__BB0_8:
	ld.shared.u32 	%r95, [%r7+12];
	ld.shared.u32 	%r96, [%r8+396];
	add.s32 	%r15, %r96, %r95;
	setp.ge.s32 	%p6, %r15, %r155;
	@%p6 bra 	$L__BB0_10;
	st.shared.u32 	[%r5], %r15;
	mov.u32 	%r155, %r15;
$L__BB0_10:
	ld.shared.u32 	%r97, [%r7+16];
	ld.shared.u32 	%r98, [%r8+528];
	add.s32 	%r17, %r98, %r97;
	setp.ge.s32 	%p7, %r17, %r155;
	@%p7 bra 	$L__BB0_12;
	st.shared.u32 	[%r5], %r17;
	mov.u32 	%r155, %r17;
$L__BB0_12:
	ld.shared.u32 	%r99, [%r7+20];
	ld.shared.u32 	%r100, [%r8+660];
	add.s32 	%r19, %r100, %r99;
	setp.ge.s32 	%p8, %r19, %r155;
	@%p8 bra 	$L__BB0_14;
	st.shared.u32 	[%r5], %r19;
	mov.u32 	%r155, %r19;
$L__BB0_14:
	ld.shared.u32 	%r101, [%r7+24];
	ld.shared.u32 	%r102, [%r8+792];
	add.s32 	%r21, %r102, %r101;
	setp.ge.s32 	%p9, %r21, %r155;
	@%p9 bra 	$L__BB0_16;
	st.shared.u32 	[%r5], %r21;
	mov.u32 	%r155, %r21;
$L__BB0_16:
	ld.shared.u32 	%r103, [%r7+28];
	ld.shared.u32 	%r104, [%r8+924];
	add.s32 	%r23, %r104, %r103;
	setp.ge.s32 	%p10, %r23, %r155;
	@%p10 bra 	$L__BB0_18;
	st.shared.u32 	[%r5], %r23;
	mov.u32 	%r155, %r23;
$L__BB0_18:
	ld.shared.u32 	%r105, [%r7+32];
	ld.shared.u32 	%r106, [%r8+1056];
	add.s32 	%r25, %r106, %r105;
	setp.ge.s32 	%p11, %r25, %r155;
	@%p11 bra 	$L__BB0_20;
	st.shared.u32 	[%r5], %r25;
	mov.u32 	%r155, %r25;
$L__BB0_20:
	ld.shared.u32 	%r107, [%r7+36];
	ld.shared.u32 	%r108, [%r8+1188];
	add.s32 	%r27, %r108, %r107;
	setp.ge.s32 	%p12, %r27, %r155;
	@%p12 bra 	$L__BB0_22;
	st.shared.u32 	[%r5], %r27;
	mov.u32 	%r155, %r27;
$L__BB0_22:
	ld.shared.u32 	%r109, [%r7+40];
	ld.shared.u32 	%r110, [%r8+1320];
	add.s32 	%r29, %r110, %r109;
	setp.ge.s32 	%p13, %r29, %r155;
	@%p13 bra 	$L__BB0_24;
	st.shared.u32 	[%r5], %r29;
	mov.u32 	%r155, %r29;
$L__BB0_24:
	ld.shared.u32 	%r111, [%r7+44];
	ld.shared.u32 	%r112, [%r8+1452];
	add.s32 	%r31, %r112, %r111;
	setp.ge.s32 	%p14, %r31, %r155;
	@%p14 bra 	$L__BB0_26;
	st.shared.u32 	[%r5], %r31;
	mov.u32 	%r155, %r31;
$L__BB0_26:
	ld.shared.u32 	%r113, [%r7+48];
	ld.shared.u32 	%r114, [%r8+1584];
	add.s32 	%r33, %r114, %r113;
	setp.ge.s32 	%p15, %r33, %r155;
	@%p15 bra 	$L__BB0_28;
	st.shared.u32 	[%r5], %r33;
	mov.u32 	%r155, %r33;
$L__BB0_28:
	ld.shared.u32 	%r115, [%r7+52];
	ld.shared.u32 	%r116, [%r8+1716];
	add.s32 	%r35, %r116, %r115;
	setp.ge.s32 	%p16, %r35, %r155;
	@%p16 bra 	$L__BB0_30;
	st.shared.u32 	[%r5], %r35;
	mov.u32 	%r155, %r35;
$L__BB0_30:
	ld.shared.u32 	%r117, [%r7+56];
	ld.shared.u32 	%r118, [%r8+1848];
	add.s32 	%r37, %r118, %r117;
	setp.ge.s32 	%p17, %r37, %r155;
	@%p17 bra 	$L__BB0_32;
	st.shared.u32 	[%r5], %r37;
	mov.u32 	%r155, %r37;
$L__BB0_32:
	ld.shared.u32 	%r119, [%r7+60];
	ld.shared.u32 	%r120, [%r8+1980];
	add.s32 	%r39, %r120, %r119;
	setp.ge.s32 	%p18, %r39, %r155;
	@%p18 bra 	$L__BB0_34;
	st.shared.u32 	[%r5], %r39;
	mov.u32 	%r155, %r39;
$L__BB0_34:
	ld.shared.u32 	%r121, [%r7+64];
	ld.shared.u32 	%r122, [%r8+2112];
	add.s32 	%r41, %r122, %r121;
	setp.ge.s32 	%p19, %r41, %r155;
	@%p19 bra 	$L__BB0_36;
	st.shared.u32 	[%r5], %r41;
	mov.u32 	%r155, %r41;
$L__BB0_36:
	ld.shared.u32 	%r123, [%r7+68];
	ld.shared.u32 	%r124, [%r8+2244];
	add.s32 	%r43, %r124, %r123;
	setp.ge.s32 	%p20, %r43, %r155;
	@%p20 bra 	$L__BB0_38;
	st.shared.u32 	[%r5], %r43;
	mov.u32 	%r155, %r43;
$L__BB0_38:
	ld.shared.u32 	%r125, [%r7+72];
	ld.shared.u32 	%r126, [%r8+2376];
	add.s32 	%r45, %r126, %r125;
	setp.ge.s32 	%p21, %r45, %r155;
	@%p21 bra 	$L__BB0_40;
	st.shared.u32 	[%r5], %r45;
	mov.u32 	%r155, %r45;
$L__BB0_40:
	ld.shared.u32 	%r127, [%r7+76];
	ld.shared.u32 	%r128, [%r8+2508];
	add.s32 	%r47, %r128, %r127;
	setp.ge.s32 	%p22, %r47, %r155;
	@%p22 bra 	$L__BB0_42;
	st.shared.u32 	[%r5], %r47;
	mov.u32 	%r155, %r47;
$L__BB0_42:
	ld.shared.u32 	%r129, [%r7+80];
	ld.shared.u32 	%r130, [%r8+2640];
	add.s32 	%r49, %r130, %r129;
	setp.ge.s32 	%p23, %r49, %r155;
	@%p23 bra 	$L__BB0_44;
	st.shared.u32 	[%r5], %r49;
	mov.u32 	%r155, %r49;
$L__BB0_44:
	ld.shared.u32 	%r131, [%r7+84];
	ld.shared.u32 	%r132, [%r8+2772];
	add.s32 	%r51, %r132, %r131;
	setp.ge.s32 	%p24, %r51, %r155;
	@%p24 bra 	$L__BB0_46;
	st.shared.u32 	[%r5], %r51;
	mov.u32 	%r155, %r51;
$L__BB0_46:
	ld.shared.u32 	%r133, [%r7+88];
	ld.shared.u32 	%r134, [%r8+2904];
	add.s32 	%r53, %r134, %r133;
	setp.ge.s32 	%p25, %r53, %r155;
	@%p25 bra 	$L__BB0_48;
	st.shared.u32 	[%r5], %r53;
	mov.u32 	%r155, %r53;
$L__BB0_48:
	ld.shared.u32 	%r135, [%r7+92];
	ld.shared.u32 	%r136, [%r8+3036];
	add.s32 	%r55, %r136, %r135;
	setp.ge.s32 	%p26, %r55, %r155;
	@%p26 bra 	$L__BB0_50;
	st.shared.u32 	[%r5], %r55;
	mov.u32 	%r155, %r55;
$L__BB0_50:
	ld.shared.u32 	%r137, [%r7+96];
	ld.shared.u32 	%r138, [%r8+3168];
	add.s32 	%r57, %r138, %r137;
	setp.ge.s32 	%p27, %r57, %r155;
	@%p27 bra 	$L__BB0_52;
	st.shared.u32 	[%r5], %r57;
	mov.u32 	%r155, %r57;
$L__BB0_52:
	ld.shared.u32 	%r139, [%r7+100];
	ld.shared.u32 	%r140, [%r8+3300];
	add.s32 	%r59, %r140, %r139;
	setp.ge.s32 	%p28, %r59, %r155;
	@%p28 bra 	$L__BB0_54;
	st.shared.u32 	[%r5], %r59;
	mov.u32 	%r155, %r59;
$L__BB0_54:
	ld.shared.u32 	%r141, [%r7+104];
	ld.shared.u32 	%r142, [%r8+3432];
	add.s32 	%r61, %r142, %r141;
	setp.ge.s32 	%p29, %r61, %r155;
	@%p29 bra 	$L__BB0_56;
	st.shared.u32 	[%r5], %r61;
	mov.u32 	%r155, %r61;
$L__BB0_56:
	ld.shared.u32 	%r143, [%r7+108];
	ld.shared.u32 	%r144, [%r8+3564];
	add.s32 	%r63, %r144, %r143;
	setp.ge.s32 	%p30, %r63, %r155;
	@%p30 bra 	$L__BB0_58;
	st.shared.u32 	[%r5], %r63;
	mov.u32 	%r155, %r63;
$L__BB0_58:
	ld.shared.u32 	%r145, [%r7+112];
	ld.shared.u32 	%r146, [%r8+3696];
	add.s32 	%r65, %r146, %r145;
	setp.ge.s32 	%p31, %r65, %r155;
	@%p31 bra 	$L__BB0_60;
	st.shared.u32 	[%r5], %r65;
	mov.u32 	%r155, %r65;
$L__BB0_60:
	ld.shared.u32 	%r147, [%r7+116];
	ld.shared.u32 	%r148, [%r8+3828];
	add.s32 	%r67, %r148, %r147;
	setp.ge.s32 	%p32, %r67, %r155;
	@%p32 bra 	$L__BB0_62;
	st.shared.u32 	[%r5], %r67;
	mov.u32 	%r155, %r67;
$L__BB0_62:
	ld.shared.u32 	%r149, [%r7+120];
	ld.shared.u32 	%r150, [%r8+3960];
	add.s32 	%r69, %r150, %r149;
	setp.ge.s32 	%p33, %r69, %r155;
	@%p33 bra 	$L__BB0_64;
	st.shared.u32 	[%r5], %r69;
	mov.u32 	%r155, %r69;
$L__BB0_64:
	ld.shared.u32 	%r151, [%r7+124];
	ld.shared.u32 	%r152, [%r8+4092];
	add.s32 	%r71, %r152, %r151;
	setp.ge.s32 	%p34, %r71, %r155;
	@%p34 bra 	$L__BB0_66;
	st.shared.u32 	[%r5], %r71;
	mov.u32 	%r155, %r71;
$L__BB0_66:
	not.pred 	%p35, %p1;
	@%p35 bra 	$L__BB0_68;
	st.global.u32 	[%rd1], %r155;
$L__BB0_68:
	ret;

}
	// .globl	_Z9k_row_colPiii
.visible .entry _Z9k_row_colPiii(
	.param .u64 .ptr .align 1 _Z9k_row_colPiii_param_0,
	.param .u32 _Z9k_row_colPiii_param_1,
	.param .u32 _Z9k_row_colPiii_param_2
)
{
	.reg .pred 	%p<71>;
	.reg .b32 	%r<366>;
	.reg .b64 	%rd<7>;
	// demoted variable
	.shared .align 4 .b8 _ZZ9k_row_colPiiiE3piv[4224];
	// demoted variable
	.shared .align 4 .b8 _ZZ9k_row_colPiiiE3tgt[4224];
	ld.param.u64 	%rd3, [_Z9k_row_colPiii_param_0];
	ld.param.u32 	%r147, [_Z9k_row_colPiii_param_1];
	ld.param.u32 	%r148, [_Z9k_row_colPiii_param_2];
	cvta.to.global.u64 	%rd1, %rd3;
	mov.u32 	%r1, %tid.x;
	mov.u32 	%r2, %tid.y;
	mov.u32 	%r3, %ctaid.x;
	mov.u32 	%r4, %ctaid.y;
	setp.eq.s32 	%p2, %r3, %r148;
	@%p2 bra 	$L__BB1_167;
	shl.b32 	%r150, %r148, 5;
	add.s32 	%r5, %r150, %r2;
	add.s32 	%r151, %r150, %r1;
	max.s32 	%r152, %r5, %r151;
	setp.ge.s32 	%p3, %r152, %r147;
	mov.b32 	%r300, 1000000000;
	@%p3 bra 	$L__BB1_3;
	mad.lo.s32 	%r153, %r5, %r147, %r151;
	mul.wide.s32 	%rd4, %r153, 4;
	add.s64 	%rd5, %rd1, %rd4;
	ld.global.u32 	%r300, [%rd5];
$L__BB1_3:
	setp.eq.s32 	%p4, %r4, 0;
	mul.lo.s32 	%r9, %r2, 33;
	add.s32 	%r10, %r9, %r1;
	shl.b32 	%r155, %r10, 2;
	mov.u32 	%r156, _ZZ9k_row_colPiiiE3piv;
	add.s32 	%r157, %r156, %r155;
	st.shared.u32 	[%r157], %r300;
	selp.b32 	%r158, %r148, %r3, %p4;
	shl.b32 	%r159, %r158, 5;
	add.s32 	%r160, %r159, %r2;
	selp.b32 	%r161, %r3, %r148, %p4;
	shl.b32 	%r162, %r161, 5;
	add.s32 	%r163, %r162, %r1;
	max.s32 	%r165, %r160, %r163;
	setp.lt.s32 	%p1, %r165, %r147;
	setp.ge.s32 	%p5, %r165, %r147;
	mad.lo.s32 	%r166, %r160, %r147, %r163;
	mul.wide.s32 	%rd6, %r166, 4;
	add.s64 	%rd2, %rd1, %rd6;
	mov.b32 	%r301, 1000000000;
	@%p5 bra 	$L__BB1_5;
	ld.global.u32 	%r301, [%rd2];
$L__BB1_5:
	setp.ne.s32 	%p6, %r4, 0;
	mov.u32 	%r168, _ZZ9k_row_colPiiiE3tgt;
	add.s32 	%r13, %r168, %r155;
	st.shared.u32 	[%r13], %r301;
	bar.sync 	0;
	ld.shared.u32 	%r305, [%r13];
	shl.b32 	%r169, %r9, 2;
	add.s32 	%r15, %r156, %r169;
	shl.b32 	%r171, %r1, 2;
	add.s32 	%r16, %r168, %r171;
	add.s32 	%r17, %r168, %r169;
	add.s32 	%r18, %r156, %r171;
	@%p6 bra 	$L__BB1_7;
	ld.shared.u32 	%r174, [%r15];
	ld.shared.u32 	%r175, [%r16];
	add.s32 	%r302, %r175, %r174;
	bra.uni 	$L__BB1_8;
$L__BB1_7:
	ld.shared.u32 	%r172, [%r17];
	ld.shared.u32 	%r173, [%r18];
	add.s32 	%r302, %r173, %r172;
$L__BB1_8:
	setp.ge.s32 	%p7, %r302, %r305;
	@%p7 bra 	$L__BB1_10;
	st.shared.u32 	[%r13], %r302;
	mov.u32 	%r305, %r302;
$L__BB1_10:
	setp.eq.s32 	%p8, %r4, 0;
	@%p8 bra 	$L__BB1_12;
	ld.shared.u32 	%r176, [%r17+4];
	ld.shared.u32 	%r177, [%r18+132];
	add.s32 	%r304, %r177, %r176;
	bra.uni 	$L__BB1_13;
$L__BB1_12:
	ld.shared.u32 	%r178, [%r15+4];
	ld.shared.u32 	%r179, [%r16+132];
	add.s32 	%r304, %r179, %r178;
$L__BB1_13:
	setp.ge.s32 	%p9, %r304, %r305;
	@%p9 bra 	$L__BB1_15;
	st.shared.u32 	[%r13], %r304;
	mov.u32 	%r305, %r304;
$L__BB1_15:
	setp.eq.s32 	%p10, %r4, 0;
	@%p10 bra 	$L__BB1_17;
	ld.shared.u32 	%r180, [%r17+8];
	ld.shared.u32 	%r181, [%r18+264];
	add.s32 	%r306, %r181, %r180;
	bra.uni 	$L__BB1_18;
$L__BB1_17:
	ld.shared.u32 	%r182, [%r15+8];
	ld.shared.u32 	%r183, [%r16+264];
	add.s32 	%r306, %r183, %r182;
$L__BB1_18:
	setp.ge.s32 	%p11, %r306, %r305;
	@%p11 bra 	$L__BB1_20;
	st.shared.u32 	[%r13], %r306;
	mov.u32 	%r305, %r306;
$L__BB1_20:
	setp.eq.s32 	%p12, %r4, 0;
	@%p12 bra 	$L__BB1_22;
	ld.shared.u32 	%r184, [%r17+12];
	ld.shared.u32 	%r185, [%r18+396];
	add.s32 	%r308, %r185, %r184;
	bra.uni 	$L__BB1_23;
$L__BB1_22:
	ld.shared.u32 	%r186, [%r15+12];
	ld.shared.u32 	%r187, [%r16+396];
	add.s32 	%r308, %r187, %r186;
$L__BB1_23:
	setp.ge.s32 	%p13, %r308, %r305;
	@%p13 bra 	$L__BB1_25;
	st.shared.u32 	[%r13], %r308;
	mov.u32 	%r305, %r308;
$L__BB1_25:
	setp.eq.s32 	%p14, %r4, 0;
	@%p14 bra 	$L__BB1_27;
	ld.shared.u32 	%r188, [%r17+16];
	ld.shared.u32 	%r189, [%r18+528];
	add.s32 	%r310, %r189, %r188;
	bra.uni 	$L__BB1_28;
$L__BB1_27:
	ld.shared.u32 	%r190, [%r15+16];
	ld.shared.u32 	%r191, [%r16+528];
	add.s32 	%r310, %r191, %r190;
$L__BB1_28:
	setp.ge.s32 	%p15, %r310, %r305;
	@%p15 bra 	$L__BB1_30;
	st.shared.u32 	[%r13], %r310;
	mov.u32 	%r305, %r310;
$L__BB1_30:
	setp.eq.s32 	%p16, %r4, 0;
	@%p16 bra 	$L__BB1_32;
	ld.shared.u32 	%r192, [%r17+20];
	ld.shared.u32 	%r193, [%r18+660];
	add.s32 	%r312, %r193, %r192;
	bra.uni 	$L__BB1_33;
$L__BB1_32:
	ld.shared.u32 	%r194, [%r15+20];
	ld.shared.u32 	%r195, [%r16+660];
	add.s32 	%r312, %r195, %r194;
$L__BB1_33:
	setp.ge.s32 	%p17, %r312, %r305;
	@%p17 bra 	$L__BB1_35;
	st.shared.u32 	[%r13], %r312;
	mov.u32 	%r305, %r312;
$L__BB1_35:
	setp.eq.s32 	%p18, %r4, 0;
	@%p18 bra 	$L__BB1_37;
	ld.shared.u32 	%r196, [%r17+24];
	ld.shared.u32 	%r197, [%r18+792];
	add.s32 	%r314, %r197, %r196;
	bra.uni 	$L__BB1_38;
$L__BB1_37:
	ld.shared.u32 	%r198, [%r15+24];
	ld.shared.u32 	%r199, [%r16+792];
	add.s32 	%r314, %r199, %r198;
$L__BB1_38:
	setp.ge.s32 	%p19, %r314, %r305;
	@%p19 bra 	$L__BB1_40;
	st.shared.u32 	[%r13], %r314;
	mov.u32 	%r305, %r314;
$L__BB1_40:
	setp.eq.s32 	%p20, %r4, 0;
	@%p20 bra 	$L__BB1_42;
	ld.shared.u32 	%r200, [%r17+28];
	ld.shared.u32 	%r201, [%r18+924];
	add.s32 	%r316, %r201, %r200;
	bra.uni 	$L__BB1_43;
$L__BB1_42:
	ld.shared.u32 	%r202, [%r15+28];
	ld.shared.u32 	%r203, [%r16+924];
	add.s32 	%r316, %r203, %r202;
$L__BB1_43:
	setp.ge.s32 	%p21, %r316, %r305;
	@%p21 bra 	$L__BB1_45;
	st.shared.u32 	[%r13], %r316;
	mov.u32 	%r305, %r316;
$L__BB1_45:
	setp.eq.s32 	%p22, %r4, 0;
	@%p22 bra 	$L__BB1_47;
	ld.shared.u32 	%r204, [%r17+32];
	ld.shared.u32 	%r205, [%r18+1056];
	add.s32 	%r318, %r205, %r204;
	bra.uni 	$L__BB1_48;
$L__BB1_47:
	ld.shared.u32 	%r206, [%r15+32];
	ld.shared.u32 	%r207, [%r16+1056];
	add.s32 	%r318, %r207, %r206;
$L__BB1_48:
	setp.ge.s32 	%p23, %r318, %r305;
	@%p23 bra 	$L__BB1_50;
	st.shared.u32 	[%r13], %r318;
	mov.u32 	%r305, %r318;
$L__BB1_50:
	setp.eq.s32 	%p24, %r4, 0;
	@%p24 bra 	$L__BB1_52;
	ld.shared.u32 	%r208, [%r17+36];
	ld.shared.u32 	%r209, [%r18+1188];
	add.s32 	%r320, %r209, %r208;
	bra.uni 	$L__BB1_53;
$L__BB1_52:
	ld.shared.u32 	%r210, [%r15+36];
	ld.shared.u32 	%r211, [%r16+1188];
	add.s32 	%r320, %r211, %r210;
$L__BB1_53:
	setp.ge.s32 	%p25, %r320, %r305;
	@%p25 bra 	$L__BB1_55;
	st.shared.u32 	[%r13], %r320;
	mov.u32 	%r305, %r320;
$L__BB1_55:
	setp.eq.s32 	%p26, %r4, 0;
	@%p26 bra 	$L__BB1_57;
	ld.shared.u32 	%r212, [%r17+40];
	ld.shared.u32 	%r213, [%r18+1320];
	add.s32 	%r322, %r213, %r212;
	bra.uni 	$L__BB1_58;
$L__BB1_57:
	ld.shared.u32 	%r214, [%r15+40];
	ld.shared.u32 	%r215, [%r16+1320];
	add.s32 	%r322, %r215, %r214;
$L__BB1_58:
	setp.ge.s32 	%p27, %r322, %r305;
	@%p27 bra 	$L__BB1_60;
	st.shared.u32 	[%r13], %r322;
	mov.u32 	%r305, %r322;
$L__BB1_60:
	setp.eq.s32 	%p28, %r4, 0;
	@%p28 bra 	$L__BB1_62;
	ld.shared.u32 	%r216, [%r17+44];
	ld.shared.u32 	%r217, [%r18+1452];
	add.s32 	%r324, %r217, %r216;
	bra.uni 	$L__BB1_63;
$L__BB1_62:
	ld.shared.u32 	%r218, [%r15+44];
	ld.shared.u32 	%r219, [%r16+1452];
	add.s32 	%r324, %r219, %r218;
$L__BB1_63:
	setp.ge.s32 	%p29, %r324, %r305;
	@%p29 bra 	$L__BB1_65;
	st.shared.u32 	[%r13], %r324;
	mov.u32 	%r305, %r324;
$L__BB1_65:
	setp.eq.s32 	%p30, %r4, 0;
	@%p30 bra 	$L__BB1_67;
	ld.shared.u32 	%r220, [%r17+48];
	ld.shared.u32 	%r221, [%r18+1584];
	add.s32 	%r326, %r221, %r220;
	bra.uni 	$L__BB1_68;
$L__BB1_67:
	ld.shared.u32 	%r222, [%r15+48];
	ld.shared.u32 	%r223, [%r16+1584];
	add.s32 	%r326, %r223, %r222;
$L__BB1_68:
	setp.ge.s32 	%p31, %r326, %r305;
	@%p31 bra 	$L__BB1_70;
	st.shared.u32 	[%r13], %r326;
	mov.u32 	%r305, %r326;
$L__BB1_70:
	setp.eq.s32 	%p32, %r4, 0;
	@%p32 bra 	$L__BB1_72;
	ld.shared.u32 	%r224, [%r17+52];
	ld.shared.u32 	%r225, [%r18+1716];
	add.s32 	%r328, %r225, %r224;
	bra.uni 	$L__BB1_73;
$L__BB1_72:
	ld.shared.u32 	%r226, [%r15+52];
	ld.shared.u32 	%r227, [%r16+1716];
	add.s32 	%r328, %r227, %r226;
$L__BB1_73:
	setp.ge.s32 	%p33, %r328, %r305;
	@%p33 bra 	$L__BB1_75;
	st.shared.u32 	[%r13], %r328;
	mov.u32 	%r305, %r328;
$L__BB1_75:
	setp.eq.s32 	%p34, %r4, 0;
	@%p34 bra 	$L__BB1_77;
	ld.shared.u32 	%r228, [%r17+56];
	ld.shared.u32 	%r229, [%r18+1848];
	add.s32 	%r330, %r229, %r228;
	bra.uni 	$L__BB1_78;
$L__BB1_77:
	ld.shared.u32 	%r230, [%r15+56];
	ld.shared.u32 	%r231, [%r16+1848];
	add.s32 	%r330, %r231, %r230;
$L__BB1_78:
	setp.ge.s32 	%p35, %r330, %r305;
	@%p35 bra 	$L__BB1_80;
	st.shared.u32 	[%r13], %r330;
	mov.u32 	%r305, %r330;
$L__BB1_80:
	setp.eq.s32 	%p36, %r4, 0;
	@%p36 bra 	$L__BB1_82;
	ld.shared.u32 	%r232, [%r17+60];
	ld.shared.u32 	%r233, [%r18+1980];
	add.s32 	%r332, %r233, %r232;
	bra.uni 	$L__BB1_83;
$L__BB1_82:
	ld.shared.u32 	%r234, [%r15+60];
	ld.shared.u32 	%r235, [%r16+1980];
	add.s32 	%r332, %r235, %r234;
$L__BB1_83:
	setp.ge.s32 	%p37, %r332, %r305;
	@%p37 bra 	$L__BB1_85;
	st.shared.u32 	[%r13], %r332;
	mov.u32 	%r305, %r332;
$L__BB1_85:
	setp.eq.s32 	%p38, %r4, 0;
	@%p38 bra 	$L__BB1_87;
	ld.shared.u32 	%r236, [%r17+64];
	ld.shared.u32 	%r237, [%r18+2112];
	add.s32 	%r334, %r237, %r236;
	bra.uni 	$L__BB1_88;
$L__BB1_87:
	ld.shared.u32 	%r238, [%r15+64];
	ld.shared.u32 	%r239, [%r16+2112];
	add.s32 	%r334, %r239, %r238;
$L__BB1_88:
	setp.ge.s32 	%p39, %r334, %r305;
	@%p39 bra 	$L__BB1_90;
	st.shared.u32 	[%r13], %r334;
	mov.u32 	%r305, %r334;
$L__BB1_90:
	setp.eq.s32 	%p40, %r4, 0;
	@%p40 bra 	$L__BB1_92;
	ld.shared.u32 	%r240, [%r17+68];
	ld.shared.u32 	%r241, [%r18+2244];
	add.s32 	%r336, %r241, %r240;
	bra.uni 	$L__BB1_93;
$L__BB1_92:
	ld.shared.u32 	%r242, [%r15+68];
	ld.shared.u32 	%r243, [%r16+2244];
	add.s32 	%r336, %r243, %r242;
$L__BB1_93:
	setp.ge.s32 	%p41, %r336, %r305;
	@%p41 bra 	$L__BB1_95;
	st.shared.u32 	[%r13], %r336;
	mov.u32 	%r305, %r336;
$L__BB1_95:
	setp.eq.s32 	%p42, %r4, 0;
	@%p42 bra 	$L__BB1_97;
	ld.shared.u32 	%r244, [%r17+72];
	ld.shared.u32 	%r245, [%r18+2376];
	add.s32 	%r338, %r245, %r244;
	bra.uni 	$L__BB1_98;
$L__BB1_97:
	ld.shared.u32 	%r246, [%r15+72];
	ld.shared.u32 	%r247, [%r16+2376];
	add.s32 	%r338, %r247, %r246;
$L__BB1_98:
	setp.ge.s32 	%p43, %r338, %r305;
	@%p43 bra 	$L__BB1_100;
	st.shared.u32 	[%r13], %r338;
	mov.u32 	%r305, %r338;
$L__BB1_100:
	setp.eq.s32 	%p44, %r4, 0;
	@%p44 bra 	$L__BB1_102;
	ld.shared.u32 	%r248, [%r17+76];
	ld.shared.u32 	%r249, [%r18+2508];
	add.s32 	%r340, %r249, %r248;
	bra.uni 	$L__BB1_103;
$L__BB1_102:
	ld.shared.u32 	%r250, [%r15+76];
	ld.shared.u32 	%r251, [%r16+2508];
	add.s32 	%r340, %r251, %r250;
$L__BB1_103:
	setp.ge.s32 	%p45, %r340, %r305;
	@%p45 bra 	$L__BB1_105;
	st.shared.u32 	[%r13], %r340;
	mov.u32 	%r305, %r340;
$L__BB1_105:
	setp.eq.s32 	%p46, %r4, 0;
	@%p46 bra 	$L__BB1_107;
	ld.shared.u32 	%r252, [%r17+80];
	ld.shared.u32 	%r253, [%r18+2640];
	add.s32 	%r342, %r253, %r252;
	bra.uni 	$L__BB1_108;
$L__BB1_107:
	ld.shared.u32 	%r254, [%r15+80];
	ld.shared.u32 	%r255, [%r16+2640];
	add.s32 	%r342, %r255, %r254;
$L__BB1_108:
	setp.ge.s32 	%p47, %r342, %r305;
	@%p47 bra 	$L__BB1_110;
	st.shared.u32 	[%r13], %r342;
	mov.u32 	%r305, %r342;
$L__BB1_110:
	setp.eq.s32 	%p48, %r4, 0;
	@%p48 bra 	$L__BB1_112;
	ld.shared.u32 	%r256, [%r17+84];
	ld.shared.u32 	%r257, [%r18+2772];
	add.s32 	%r344, %r257, %r256;
	bra.uni 	$L__BB1_113;
$L__BB1_112:
	ld.shared.u32 	%r258, [%r15+84];
	ld.shared.u32 	%r259, [%r16+2772];
	add.s32 	%r344, %r259, %r258;
$L__BB1_113:
	setp.ge.s32 	%p49, %r344, %r305;
	@%p49 bra 	$L__BB1_115;
	st.shared.u32 	[%r13], %r344;
	mov.u32 	%r305, %r344;
$L__BB1_115:
	setp.eq.s32 	%p50, %r4, 0;
	@%p50 bra 	$L__BB1_117;
	ld.shared.u32 	%r260, [%r17+88];
	ld.shared.u32 	%r261, [%r18+2904];
	add.s32 	%r346, %r261, %r260;
	bra.uni 	$L__BB1_118;
$L__BB1_117:
	ld.shared.u32 	%r262, [%r15+88];
	ld.shared.u32 	%r263, [%r16+2904];
	add.s32 	%r346, %r263, %r262;
$L__BB1_118:
	setp.ge.s32 	%p51, %r346, %r305;
	@%p51 bra 	$L__BB1_120;
	st.shared.u32 	[%r13], %r346;
	mov.u32 	%r305, %r346;
$L__BB1_120:
	setp.eq.s32 	%p52, %r4, 0;
	@%p52 bra 	$L__BB1_122;
	ld.shared.u32 	%r264, [%r17+92];
	ld.shared.u32 	%r265, [%r18+3036];
	add.s32 	%r348, %r265, %r264;
	bra.uni 	$L__BB1_123;
$L__BB1_122:
	ld.shared.u32 	%r266, [%r15+92];
	ld.shared.u32 	%r267, [%r16+3036];
	add.s32 	%r348, %r267, %r266;
$L__BB1_123:
	setp.ge.s32 	%p53, %r348, %r305;
	@%p53 bra 	$L__BB1_125;
	st.shared.u32 	[%r13], %r348;
	mov.u32 	%r305, %r348;
$L__BB1_125:
	setp.eq.s32 	%p54, %r4, 0;
	@%p54 bra 	$L__BB1_127;
	ld.shared.u32 	%r268, [%r17+96];
	ld.shared.u32 	%r269, [%r18+3168];
	add.s32 	%r350, %r269, %r268;
	bra.uni 	$L__BB1_128;
$L__BB1_127:
	ld.shared.u32 	%r270, [%r15+96];
	ld.shared.u32 	%r271, [%r16+3168];
	add.s32 	%r350, %r271, %r270;
$L__BB1_128:
	setp.ge.s32 	%p55, %r350, %r305;
	@%p55 bra 	$L__BB1_130;
	st.shared.u32 	[%r13], %r350;
	mov.u32 	%r305, %r350;
$L__BB1_130:
	setp.eq.s32 	%p56, %r4, 0;
	@%p56 bra 	$L__BB1_132;
	ld.shared.u32 	%r272, [%r17+100];
	ld.shared.u32 	%r273, [%r18+3300];
	add.s32 	%r352, %r273, %r272;
	bra.uni 	$L__BB1_133;
$L__BB1_132:
	ld.shared.u32 	%r274, [%r15+100];
	ld.shared.u32 	%r275, [%r16+3300];
	add.s32 	%r352, %r275, %r274;
$L__BB1_133:
	setp.ge.s32 	%p57, %r352, %r305;
	@%p57 bra 	$L__BB1_135;
	st.shared.u32 	[%r13], %r352;
	mov.u32 	%r305, %r352;
$L__BB1_135:
	setp.eq.s32 	%p58, %r4, 0;
	@%p58 bra 	$L__BB1_137;
	ld.shared.u32 	%r276, [%r17+104];
	ld.shared.u32 	%r277, [%r18+3432];
	add.s32 	%r354, %r277, %r276;
	bra.uni 	$L__BB1_138;
$L__BB1_137:
	ld.shared.u32 	%r278, [%r15+104];
	ld.shared.u32 	%r279, [%r16+3432];
	add.s32 	%r354, %r279, %r278;
$L__BB1_138:
	setp.ge.s32 	%p59, %r354, %r305;
	@%p59 bra 	$L__BB1_140;
	st.shared.u32 	[%r13], %r354;
	mov.u32 	%r305, %r354;
$L__BB1_140:
	setp.eq.s32 	%p60, %r4, 0;
	@%p60 bra 	$L__BB1_142;
	ld.shared.u32 	%r280, [%r17+108];
	ld.shared.u32 	%r281, [%r18+3564];
	add.s32 	%r356, %r281, %r280;
	bra.uni 	$L__BB1_143;
$L__BB1_142:
	ld.shared.u32 	%r282, [%r15+108];
	ld.shared.u32 	%r283, [%r16+3564];
	add.s32 	%r356, %r283, %r282;
$L__BB1_143:
	setp.ge.s32 	%p61, %r356, %r305;
	@%p61 bra 	$L__BB1_145;
	st.shared.u32 	[%r13], %r356;
	mov.u32 	%r305, %r356;
$L__BB1_145:
	setp.eq.s32 	%p62, %r4, 0;
	@%p62 bra 	$L__BB1_147;
	ld.shared.u32 	%r284, [%r17+112];
	ld.shared.u32 	%r285, [%r18+3696];
	add.s32 	%r358, %r285, %r284;
	bra.uni 	$L__BB1_148;
$L__BB1_147:
	ld.shared.u32 	%r286, [%r15+112];
	ld.shared.u32 	%r287, [%r16+3696];
	add.s32 	%r358, %r287, %r286;
$L__BB1_148:
	setp.ge.s32 	%p63, %r358, %r305;
	@%p63 bra 	$L__BB1_150;
	st.shared.u32 	[%r13], %r358;
	mov.u32 	%r305, %r358;
$L__BB1_150:
	setp.eq.s32 	%p64, %r4, 0;
	@%p64 bra 	$L__BB1_152;
	ld.shared.u32 	%r288, [%r17+116];
	ld.shared.u32 	%r289, [%r18+3828];
	add.s32 	%r360, %r289, %r288;
	bra.uni 	$L__BB1_153;
$L__BB1_152:
	ld.shared.u32 	%r290, [%r15+116];
	ld.shared.u32 	%r291, [%r16+3828];
	add.s32 	%r360, %r291, %r290;
$L__BB1_153:
	setp.ge.s32 	%p65, %r360, %r305;
	@%p65 bra 	$L__BB1_155;
	st.shared.u32 	[%r13], %r360;
	mov.u32 	%r305, %r360;
$L__BB1_155:
	setp.eq.s32 	%p66, %r4, 0;
	@%p66 bra 	$L__BB1_157;
	ld.shared.u32 	%r292, [%r17+120];
	ld.shared.u32 	%r293, [%r18+3960];
	add.s32 	%r362, %r293, %r292;
	bra.uni 	$L__BB1_158;
$L__BB1_157:
	ld.shared.u32 	%r294, [%r15+120];
	ld.shared.u32 	%r295, [%r16+3960];
	add.s32 	%r362, %r295, %r294;
$L__BB1_158:
	setp.ge.s32 	%p67, %r362, %r305;
	@%p67 bra 	$L__BB1_160;
	st.shared.u32 	[%r13], %r362;
	mov.u32 	%r305, %r362;
$L__BB1_160:
	setp.eq.s32 	%p68, %r4, 0;
	@%p68 bra 	$L__BB1_162;
	ld.shared.u32 	%r296, [%r17+124];
	ld.shared.u32 	%r297, [%r18+4092];
	add.s32 	%r364, %r297, %r296;
	bra.uni 	$L__BB1_163;
$L__BB1_162:
	ld.shared.u32 	%r298, [%r15+124];
	ld.shared.u32 	%r299, [%r16+4092];
	add.s32 	%r364, %r299, %r298;
$L__BB1_163:
	setp.ge.s32 	%p69, %r364, %r305;
	@%p69 bra 	$L__BB1_165;
	st.shared.u32 	[%r13], %r364;
	mov.u32 	%r305, %r364;
$L__BB1_165:
	not.pred 	%p70, %p1;
	@%p70 bra 	$L__BB1_167;
	st.global.u32 	[%rd2], %r305;
$L__BB1_167:
	ret;

}
	// .globl	_Z7k_outerPiii
.visible .entry _Z7k_outerPiii(
	.param .u64 .ptr .align 1 _Z7k_outerPiii_param_0,
	.param .u32 _Z7k_outerPiii_param_1,
	.param .u32 _Z7k_outerPiii_param_2
)
{
	.reg .pred 	%p<41>;
	.reg .b32 	%r<212>;
	.reg .b64 	%rd<9>;
	// demoted variable
	.shared .align 4 .b8 _ZZ7k_outerPiiiE1A[4224];
	// demoted variable
	.shared .align 4 .b8 _ZZ7k_outerPiiiE2Bk[4224];
	// demoted variable
	.shared .align 4 .b8 _ZZ7k_outerPiiiE1C[4224];
	ld.param.u64 	%rd3, [_Z7k_outerPiii_param_0];
	ld.param.u32 	%r86, [_Z7k_outerPiii_param_1];
	ld.param.u32 	%r87, [_Z7k_outerPiii_param_2];
	cvta.to.global.u64 	%rd1, %rd3;
	mov.u32 	%r1, %tid.x;
	mov.u32 	%r2, %tid.y;
	mov.u32 	%r3, %ctaid.y;
	mov.u32 	%r4, %ctaid.x;
	setp.eq.s32 	%p2, %r3, %r87;
	setp.eq.s32 	%p3, %r4, %r87;
	or.pred  	%p4, %p2, %p3;
	@%p4 bra 	$L__BB2_73;
	shl.b32 	%r89, %r3, 5;
	add.s32 	%r5, %r89, %r2;
	shl.b32 	%r6, %r87, 5;
	add.s32 	%r90, %r6, %r1;
	max.s32 	%r91, %r5, %r90;
	setp.ge.s32 	%p5, %r91, %r86;
	mov.b32 	%r177, 1000000000;
	@%p5 bra 	$L__BB2_3;
	mad.lo.s32 	%r92, %r86, %r5, %r90;
	mul.wide.s32 	%rd4, %r92, 4;
	add.s64 	%rd5, %rd1, %rd4;
	ld.global.u32 	%r177, [%rd5];
$L__BB2_3:
	mul.lo.s32 	%r10, %r2, 33;
	add.s32 	%r11, %r10, %r1;
	shl.b32 	%r94, %r11, 2;
	mov.u32 	%r95, _ZZ7k_outerPiiiE1A;
	add.s32 	%r96, %r95, %r94;
	st.shared.u32 	[%r96], %r177;
	add.s32 	%r12, %r6, %r2;
	shl.b32 	%r97, %r4, 5;
	add.s32 	%r98, %r97, %r1;
	max.s32 	%r99, %r12, %r98;
	setp.ge.s32 	%p6, %r99, %r86;
	mov.b32 	%r178, 1000000000;
	@%p6 bra 	$L__BB2_5;
	mad.lo.s32 	%r100, %r12, %r86, %r98;
	mul.wide.s32 	%rd6, %r100, 4;
	add.s64 	%rd7, %rd1, %rd6;
	ld.global.u32 	%r178, [%rd7];
$L__BB2_5:
	mov.u32 	%r103, _ZZ7k_outerPiiiE2Bk;
	add.s32 	%r104, %r103, %r94;
	st.shared.u32 	[%r104], %r178;
	max.s32 	%r105, %r5, %r98;
	setp.lt.s32 	%p1, %r105, %r86;
	setp.ge.s32 	%p7, %r105, %r86;
	mad.lo.s32 	%r106, %r86, %r5, %r98;
	mul.wide.u32 	%rd8, %r106, 4;
	add.s64 	%rd2, %rd1, %rd8;
	mov.b32 	%r179, 1000000000;
	@%p7 bra 	$L__BB2_7;
	ld.global.u32 	%r179, [%rd2];
$L__BB2_7:
	mov.u32 	%r108, _ZZ7k_outerPiiiE1C;
	add.s32 	%r18, %r108, %r94;
	st.shared.u32 	[%r18], %r179;
	bar.sync 	0;
	ld.shared.u32 	%r181, [%r18];
	shl.b32 	%r109, %r10, 2;
	add.s32 	%r20, %r95, %r109;
	ld.shared.u32 	%r111, [%r20];
	shl.b32 	%r112, %r1, 2;
	add.s32 	%r21, %r103, %r112;
	ld.shared.u32 	%r114, [%r21];
	add.s32 	%r22, %r114, %r111;
	setp.ge.s32 	%p8, %r22, %r181;
	@%p8 bra 	$L__BB2_9;
	st.shared.u32 	[%r18], %r22;
	mov.u32 	%r181, %r22;
$L__BB2_9:
	ld.shared.u32 	%r115, [%r20+4];
	ld.shared.u32 	%r116, [%r21+132];
	add.s32 	%r24, %r116, %r115;
	setp.ge.s32 	%p9, %r24, %r181;
	@%p9 bra 	$L__BB2_11;
	st.shared.u32 	[%r18], %r24;
	mov.u32 	%r181, %r24;
$L__BB2_11:
	ld.shared.u32 	%r117, [%r20+8];
	ld.shared.u32 	%r118, [%r21+264];
	add.s32 	%r26, %r118, %r117;
	setp.ge.s32 	%p10, %r26, %r181;
	@%p10 bra 	$L__BB2_13;
	st.shared.u32 	[%r18], %r26;
	mov.u32 	%r181, %r26;
$L__BB2_13:
	ld.shared.u32 	%r119, [%r20+12];
	ld.shared.u32 	%r120, [%r21+396];
	add.s32 	%r28, %r120, %r119;
	setp.ge.s32 	%p11, %r28, %r181;
	@%p11 bra 	$L__BB2_15;
	st.shared.u32 	[%r18], %r28;
	mov.u32 	%r181, %r28;
$L__BB2_15:
	ld.shared.u32 	%r121, [%r20+16];
	ld.shared.u32 	%r122, [%r21+528];
	add.s32 	%r30, %r122, %r121;
	setp.ge.s32 	%p12, %r30, %r181;
	@%p12 bra 	$L__BB2_17;
	st.shared.u32 	[%r18], %r30;
	mov.u32 	%r181, %r30;
$L__BB2_17:
	ld.shared.u32 	%r123, [%r20+20];
	ld.shared.u32 	%r124, [%r21+660];
	add.s32 	%r32, %r124, %r123;
	setp.ge.s32 	%p13, %r32, %r181;
	@%p13 bra 	$L__BB2_19;
	st.shared.u32 	[%r18], %r32;
	mov.u32 	%r181, %r32;
$L__BB2_19:
	ld.shared.u32 	%r125, [%r20+24];
	ld.shared.u32 	%r126, [%r21+792];
	add.s32 	%r34, %r126, %r125;
	setp.ge.s32 	%p14, %r34, %r181;
	@%p14 bra 	$L__BB2_21;
	st.shared.u32 	[%r18], %r34;
	mov.u32 	%r181, %r34;
$L__BB2_21:
	ld.shared.u32 	%r127, [%r20+28];
	ld.shared.u32 	%r128, [%r21+924];
	add.s32 	%r36, %r128, %r127;
	setp.ge.s32 	%p15, %r36, %r181;
	@%p15 bra 	$L__BB2_23;
	st.shared.u32 	[%r18], %r36;
	mov.u32 	%r181, %r36;
$L__BB2_23:
	ld.shared.u32 	%r129, [%r20+32];
	ld.shared.u32 	%r130, [%r21+1056];
	add.s32 	%r38, %r130, %r129;
	setp.ge.s32 	%p16, %r38, %r181;
	@%p16 bra 	$L__BB2_25;
	st.shared.u32 	[%r18], %r38;
	mov.u32 	%r181, %r38;
$L__BB2_25:
	ld.shared.u32 	%r131, [%r20+36];
	ld.shared.u32 	%r132, [%r21+1188];
	add.s32 	%r40, %r132, %r131;
	setp.ge.s32 	%p17, %r40, %r181;
	@%p17 bra 	$L__BB2_27;
	st.shared.u32 	[%r18], %r40;
	mov.u32 	%r181, %r40;
$L__BB2_27:
	ld.shared.u32 	%r133, [%r20+40];
	ld.shared.u32 	%r134, [%r21+1320];
	add.s32 	%r42, %r134, %r133;
	setp.ge.s32 	%p18, %r42, %r181;
	@%p18 bra 	$L__BB2_29;
	st.shared.u32 	[%r18], %r42;
	mov.u32 	%r181, %r42;
$L__BB2_29:
	ld.shared.u32 	%r135, [%r20+44];
	ld.shared.u32 	%r136, [%r21+1452];
	add.s32 	%r44, %r136, %r135;
	setp.ge.s32 	%p19, %r44, %r181;
	@%p19 bra 	$L__BB2_31;
	st.shared.u32 	[%r18], %r44;
	mov.u32 	%r181, %r44;
$L__BB2_31:
	ld.shared.u32 	%r137, [%r20+48];
	ld.shared.u32 	%r138, [%r21+1584];
	add.s32 	%r46, %r138, %r137;
	setp.ge.s32 	%p20, %r46, %r181;
	@%p20 bra 	$L__BB2_33;
	st.shared.u32 	[%r18], %r46;
	mov.u32 	%r181, %r46;
$L__BB2_33:
	ld.shared.u32 	%r139, [%r20+52];
	ld.shared.u32 	%r140, [%r21+1716];
	add.s32 	%r48, %r140, %r139;
	setp.ge.s32 	%p21, %r48, %r181;
	@%p21 bra 	$L__BB2_35;
	st.shared.u32 	[%r18], %r48;
	mov.u32 	%r181, %r48;
$L__BB2_35:
	ld.shared.u32 	%r141, [%r20+56];
	ld.shared.u32 	%r142, [%r21+1848];
	add.s32 	%r50, %r142, %r141;
	setp.ge.s32 	%p22, %r50, %r181;
	@%p22 bra 	$L__BB2_37;
	st.shared.u32 	[%r18], %r50;
	mov.u32 	%r181, %r50;
$L__BB2_37:
	ld.shared.u32 	%r143, [%r20+60];
	ld.shared.u32 	%r144, [%r21+1980];
	add.s32 	%r52, %r144, %r143;
	setp.ge.s32 	%p23, %r52, %r181;
	@%p23 bra 	$L__BB2_39;
	st.shared.u32 	[%r18], %r52;
	mov.u32 	%r181, %r52;
$L__BB2_39:
	ld.shared.u32 	%r145, [%r20+64];
	ld.shared.u32 	%r146, [%r21+2112];
	add.s32 	%r54, %r146, %r145;
	setp.ge.s32 	%p24, %r54, %r181;
	@%p24 bra 	$L__BB2_41;
	st.shared.u32 	[%r18], %r54;
	mov.u32 	%r181, %r54;
$L__BB2_41:
	ld.shared.u32 	%r147, [%r20+68];
	ld.shared.u32 	%r148, [%r21+2244];
	add.s32 	%r56, %r148, %r147;
	setp.ge.s32 	%p25, %r56, %r181;
	@%p25 bra 	$L__BB2_43;
	st.shared.u32 	[%r18], %r56;
	mov.u32 	%r181, %r56;
$L__BB2_43:
	ld.shared.u32 	%r149, [%r20+72];
	ld.shared.u32 	%r150, [%r21+2376];
	add.s32 	%r58, %r150, %r149;
	setp.ge.s32 	%p26, %r58, %r181;
	@%p26 bra 	$L__BB2_45;
	st.shared.u32 	[%r18], %r58;
	mov.u32 	%r181, %r58;
$L__BB2_45:
	ld.shared.u32 	%r151, [%r20+76];
	ld.shared.u32 	%r152, [%r21+2508];
	add.s32 	%r60, %r152, %r151;
	setp.ge.s32 	%p27, %r60, %r181;
	@%p27 bra 	$L__BB2_47;
	st.shared.u32 	[%r18], %r60;
	mov.u32 	%r181, %r60;
$L__BB2_47:
	ld.shared.u32 	%r153, [%r20+80];
	ld.shared.u32 	%r154, [%r21+2640];
	add.s32 	%r62, %r154, %r153;
	setp.ge.s32 	%p28, %r62, %r181;
	@%p28 bra 	$L__BB2_49;
	st.shared.u32 	[%r18], %r62;
	mov.u32 	%r181, %r62;
$L__BB2_49:
	ld.shared.u32 	%r155, [%r20+84];
	ld.shared.u32 	%r156, [%r21+2772];
	add.s32 	%r64, %r156, %r155;
	setp.ge.s32 	%p29, %r64, %r181;
	@%p29 bra 	$L__BB2_51;
	st.shared.u32 	[%r18], %r64;
	mov.u32 	%r181, %r64;
$L__BB2_51:
	ld.shared.u32 	%r157, [%r20+88];
	ld.shared.u32 	%r158, [%r21+2904];
	add.s32 	%r66, %r158, %r157;
	setp.ge.s32 	%p30, %r66, %r181;
	@%p30 bra 	$L__BB2_53;
	st.shared.u32 	[%r18], %r66;
	mov.u32 	%r181, %r66;
$L__BB2_53:
	ld.shared.u32 	%r159, [%r20+92];
	ld.shared.u32 	%r160, [%r21+3036];
	add.s32 	%r68, %r160, %r159;
	setp.ge.s32 	%p31, %r68, %r181;
	@%p31 bra 	$L__BB2_55;
	st.shared.u32 	[%r18], %r68;
	mov.u32 	%r181, %r68;
$L__BB2_55:
	ld.shared.u32 	%r161, [%r20+96];
	ld.shared.u32 	%r162, [%r21+3168];
	add.s32 	%r70, %r162, %r161;
	setp.ge.s32 	%p32, %r70, %r181;
	@%p32 bra 	$L__BB2_57;
	st.shared.u32 	[%r18], %r70;
	mov.u32 	%r181, %r70;
$L__BB2_57:
	ld.shared.u32 	%r163, [%r20+100];
	ld.shared.u32 	%r164, [%r21+3300];
	add.s32 	%r72, %r164, %r163;
	setp.ge.s32 	%p33, %r72, %r181;
	@%p33 bra 	$L__BB2_59;
	st.shared.u32 	[%r18], %r72;
	mov.u32 	%r181, %r72;
$L__BB2_59:
	ld.shared.u32 	%r165, [%r20+104];
	ld.shared.u32 	%r166, [%r21+3432];
	add.s32 	%r74, %r166, %r165;
	setp.ge.s32 	%p34, %r74, %r181;
	@%p34 bra 	$L__BB2_61;
	st.shared.u32 	[%r18], %r74;
	mov.u32 	%r181, %r74;
$L__BB2_61:
	ld.shared.u32 	%r167, [%r20+108];
	ld.shared.u32 	%r168, [%r21+3564];
	add.s32 	%r76, %r168, %r167;
	setp.ge.s32 	%p35, %r76, %r181;
	@%p35 bra 	$L__BB2_63;
	st.shared.u32 	[%r18], %r76;
	mov.u32 	%r181, %r76;
$L__BB2_63:
	ld.shared.u32 	%r169, [%r20+112];
	ld.shared.u32 	%r170, [%r21+3696];
	add.s32 	%r78, %r170, %r169;
	setp.ge.s32 	%p36, %r78, %r181;
	@%p36 bra 	$L__BB2_65;
	st.shared.u32 	[%r18], %r78;
	mov.u32 	%r181, %r78;
$L__BB2_65:
	ld.shared.u32 	%r171, [%r20+116];
	ld.shared.u32 	%r172, [%r21+3828];
	add.s32 	%r80, %r172, %r171;
	setp.ge.s32 	%p37, %r80, %r181;
	@%p37 bra 	$L__BB2_67;
	st.shared.u32 	[%r18], %r80;
	mov.u32 	%r181, %r80;
$L__BB2_67:
	ld.shared.u32 	%r173, [%r20+120];
	ld.shared.u32 	%r174, [%r21+3960];
	add.s32 	%r82, %r174, %r173;
	setp.ge.s32 	%p38, %r82, %r181;
	@%p38 bra 	$L__BB2_69;
	st.shared.u32 	[%r18], %r82;
	mov.u32 	%r181, %r82;
$L__BB2_69:
	ld.shared.u32 	%r175, [%r20+124];
	ld.shared.u32 	%r176, [%r21+4092];
	add.s32 	%r84, %r176, %r175;
	setp.ge.s32 	%p39, %r84, %r181;
	@%p39 bra 	$L__BB2_71;
	st.shared.u32 	[%r18], %r84;
	mov.u32 	%r181, %r84;
$L__BB2_71:
	not.pred 	%p40, %p1;
	@%p40 bra 	$L__BB2_73;
	st.global.u32 	[%rd2], %r181;
$L__BB2_73:
	ret;

}


// ===== COMPILED SASS (sm_100) =====

	.target	sm_100

	.elftype	@"ET_EXEC"


//--------------------- .note.nv.tkinfo           --------------------------
	.section	.note.nv.tkinfo,"",@"SHT_NOTE"
	.sectionflags	@"SHF_NOTE_NV_TKINFO"
	.tkinfo
        /*0018*/ 	.word	0x00000002
        /*0030*/ 	.string	""
        /*0030*/ 	.string	"ptxas"
        /*0030*/ 	.string	"Cuda compilation tools, release 13.0, V13.0.88"
        /*0030*/ 	.string	"Build cuda_13.0.r13.0/compiler.36424714_0"
        /*0030*/ 	.string	"-arch sm_100 -m 64 "



//--------------------- .note.nv.cuinfo           --------------------------
	.section	.note.nv.cuinfo,"",@"SHT_NOTE"
	.sectionflags	@"SHF_NOTE_NV_CUINFO"
        /*0018*/ 	.short	0x0002
        /*001a*/ 	.short	0x0064
        /*001c*/ 	.short	0x0082
	.zero		2


//--------------------- .nv.info                  --------------------------
	.section	.nv.info,"",@"SHT_CUDA_INFO"
	.align	4


	//----- nvinfo : EIATTR_REGCOUNT
	.align		4
        /*0000*/ 	.byte	0x04, 0x2f
        /*0002*/ 	.short	(.L_1 - .L_0)
	.align		4
.L_0:
        /*0004*/ 	.word	index@(_Z7k_pivotPiii)
        /*0008*/ 	.word	0x00000010


	//----- nvinfo : EIATTR_FRAME_SIZE
	.align		4
.L_1:
        /*000c*/ 	.byte	0x04, 0x11
        /*000e*/ 	.short	(.L_3 - .L_2)
	.align		4
.L_2:
        /*0010*/ 	.word	index@(_Z7k_pivotPiii)
        /*0014*/ 	.word	0x00000000


	//----- nvinfo : EIATTR_REGCOUNT
	.align		4
.L_3:
        /*0018*/ 	.byte	0x04, 0x2f
        /*001a*/ 	.short	(.L_5 - .L_4)
	.align		4
.L_4:
        /*001c*/ 	.word	index@(_Z9k_row_colPiii)
        /*0020*/ 	.word	0x00000014


	//----- nvinfo : EIATTR_FRAME_SIZE
	.align		4
.L_5:
        /*0024*/ 	.byte	0x04, 0x11
        /*0026*/ 	.short	(.L_7 - .L_6)
	.align		4
.L_6:
        /*0028*/ 	.word	index@(_Z9k_row_colPiii)
        /*002c*/ 	.word	0x00000000


	//----- nvinfo : EIATTR_REGCOUNT
	.align		4
.L_7:
        /*0030*/ 	.byte	0x04, 0x2f
        /*0032*/ 	.short	(.L_9 - .L_8)
	.align		4
.L_8:
        /*0034*/ 	.word	index@(_Z7k_outerPiii)
        /*0038*/ 	.word	0x00000016


	//----- nvinfo : EIATTR_FRAME_SIZE
	.align		4
.L_9:
        /*003c*/ 	.byte	0x04, 0x11
        /*003e*/ 	.short	(.L_11 - .L_10)
	.align		4
.L_10:
        /*0040*/ 	.word	index@(_Z7k_outerPiii)
        /*0044*/ 	.word	0x00000000


	//----- nvinfo : EIATTR_MIN_STACK_SIZE
	.align		4
.L_11:
        /*0048*/ 	.byte	0x04, 0x12
        /*004a*/ 	.short	(.L_13 - .L_12)
	.align		4
.L_12:
        /*004c*/ 	.word	index@(_Z7k_outerPiii)
        /*0050*/ 	.word	0x00000000


	//----- nvinfo : EIATTR_MIN_STACK_SIZE
	.align		4
.L_13:
        /*0054*/ 	.byte	0x04, 0x12
        /*0056*/ 	.short	(.L_15 - .L_14)
	.align		4
.L_14:
        /*0058*/ 	.word	index@(_Z9k_row_colPiii)
        /*005c*/ 	.word	0x00000000


	//----- nvinfo : EIATTR_MIN_STACK_SIZE
	.align		4
.L_15:
        /*0060*/ 	.byte	0x04, 0x12
        /*0062*/ 	.short	(.L_17 - .L_16)
	.align		4
.L_16:
        /*0064*/ 	.word	index@(_Z7k_pivotPiii)
        /*0068*/ 	.word	0x00000000
.L_17:


//--------------------- .nv.compat                --------------------------
	.section	.nv.compat,"",@"SHT_CUDA_COMPAT_INFO"
	.align	4
        /*0000*/ 	.byte	0x02, 0x09, 0x00, 0x00, 0x02, 0x02, 0x01, 0x00, 0x02, 0x05, 0x05, 0x00, 0x03, 0x07, 0x01, 0x01
        /*0010*/ 	.byte	0x02, 0x03, 0x00, 0x00, 0x02, 0x06, 0x01, 0x00, 0x04, 0x0b, 0x08, 0x00, 0x09, 0x00, 0x00, 0x00
        /*0020*/ 	.byte	0x00, 0x00, 0x00, 0x00


//--------------------- .nv.info._Z7k_outerPiii   --------------------------
	.section	.nv.info._Z7k_outerPiii,"",@"SHT_CUDA_INFO"
	.sectionflags	@""
	.align	4


	//----- nvinfo : EIATTR_CUDA_API_VERSION
	.align		4
        /*0000*/ 	.byte	0x04, 0x37
        /*0002*/ 	.short	(.L_19 - .L_18)
.L_18:
        /*0004*/ 	.word	0x00000082


	//----- nvinfo : EIATTR_KPARAM_INFO
	.align		4
.L_19:
        /*0008*/ 	.byte	0x04, 0x17
        /*000a*/ 	.short	(.L_21 - .L_20)
.L_20:
        /*000c*/ 	.word	0x00000000
        /*0010*/ 	.short	0x0002
        /*0012*/ 	.short	0x000c
        /*0014*/ 	.byte	0x00, 0xf0, 0x11, 0x00


	//----- nvinfo : EIATTR_KPARAM_INFO
	.align		4
.L_21:
        /*0018*/ 	.byte	0x04, 0x17
        /*001a*/ 	.short	(.L_23 - .L_22)
.L_22:
        /*001c*/ 	.word	0x00000000
        /*0020*/ 	.short	0x0001
        /*0022*/ 	.short	0x0008
        /*0024*/ 	.byte	0x00, 0xf0, 0x11, 0x00


	//----- nvinfo : EIATTR_KPARAM_INFO
	.align		4
.L_23:
        /*0028*/ 	.byte	0x04, 0x17
        /*002a*/ 	.short	(.L_25 - .L_24)
.L_24:
        /*002c*/ 	.word	0x00000000
        /*0030*/ 	.short	0x0000
        /*0032*/ 	.short	0x0000
        /*0034*/ 	.byte	0x00, 0xf5, 0x21, 0x00


	//----- nvinfo : EIATTR_SPARSE_MMA_MASK
	.align		4
.L_25:
        /*0038*/ 	.byte	0x03, 0x50
        /*003a*/ 	.short	0x0000


	//----- nvinfo : EIATTR_MAXREG_COUNT
	.align		4
        /*003c*/ 	.byte	0x03, 0x1b
        /*003e*/ 	.short	0x00ff


	//----- nvinfo : EIATTR_NUM_BARRIERS
	.align		4
        /*0040*/ 	.byte	0x02, 0x4c
        /*0042*/ 	.byte	0x01
	.zero		1


	//----- nvinfo : EIATTR_MERCURY_ISA_VERSION
	.align		4
        /*0044*/ 	.byte	0x03, 0x5f
        /*0046*/ 	.short	0x0101


	//----- nvinfo : EIATTR_VRC_CTA_INIT_COUNT
	.align		4
        /*0048*/ 	.byte	0x02, 0x4a
	.zero		1
	.zero		1


	//----- nvinfo : EIATTR_EXIT_INSTR_OFFSETS
	.align		4
        /*004c*/ 	.byte	0x04, 0x1c
        /*004e*/ 	.short	(.L_27 - .L_26)


	//   ....[0]....
.L_26:
        /*0050*/ 	.word	0x00000060


	//   ....[1]....
        /*0054*/ 	.word	0x00000f50


	//   ....[2]....
        /*0058*/ 	.word	0x00000f70


	//----- nvinfo : EIATTR_CBANK_PARAM_SIZE
	.align		4
.L_27:
        /*005c*/ 	.byte	0x03, 0x19
        /*005e*/ 	.short	0x0010


	//----- nvinfo : EIATTR_PARAM_CBANK
	.align		4
        /*0060*/ 	.byte	0x04, 0x0a
        /*0062*/ 	.short	(.L_29 - .L_28)
	.align		4
.L_28:
        /*0064*/ 	.word	index@(.nv.constant0._Z7k_outerPiii)
        /*0068*/ 	.short	0x0380
        /*006a*/ 	.short	0x0010


	//----- nvinfo : EIATTR_SW_WAR
	.align		4
.L_29:
        /*006c*/ 	.byte	0x04, 0x36
        /*006e*/ 	.short	(.L_31 - .L_30)
.L_30:
        /*0070*/ 	.word	0x00000008
.L_31:


//--------------------- .nv.info._Z9k_row_colPiii --------------------------
	.section	.nv.info._Z9k_row_colPiii,"",@"SHT_CUDA_INFO"
	.sectionflags	@""
	.align	4


	//----- nvinfo : EIATTR_CUDA_API_VERSION
	.align		4
        /*0000*/ 	.byte	0x04, 0x37
        /*0002*/ 	.short	(.L_33 - .L_32)
.L_32:
        /*0004*/ 	.word	0x00000082


	//----- nvinfo : EIATTR_KPARAM_INFO
	.align		4
.L_33:
        /*0008*/ 	.byte	0x04, 0x17
        /*000a*/ 	.short	(.L_35 - .L_34)
.L_34:
        /*000c*/ 	.word	0x00000000
        /*0010*/ 	.short	0x0002
        /*0012*/ 	.short	0x000c
        /*0014*/ 	.byte	0x00, 0xf0, 0x11, 0x00


	//----- nvinfo : EIATTR_KPARAM_INFO
	.align		4
.L_35:
        /*0018*/ 	.byte	0x04, 0x17
        /*001a*/ 	.short	(.L_37 - .L_36)
.L_36:
        /*001c*/ 	.word	0x00000000
        /*0020*/ 	.short	0x0001
        /*0022*/ 	.short	0x0008
        /*0024*/ 	.byte	0x00, 0xf0, 0x11, 0x00


	//----- nvinfo : EIATTR_KPARAM_INFO
	.align		4
.L_37:
        /*0028*/ 	.byte	0x04, 0x17
        /*002a*/ 	.short	(.L_39 - .L_38)
.L_38:
        /*002c*/ 	.word	0x00000000
        /*0030*/ 	.short	0x0000
        /*0032*/ 	.short	0x0000
        /*0034*/ 	.byte	0x00, 0xf5, 0x21, 0x00


	//----- nvinfo : EIATTR_SPARSE_MMA_MASK
	.align		4
.L_39:
        /*0038*/ 	.byte	0x03, 0x50
        /*003a*/ 	.short	0x0000


	//----- nvinfo : EIATTR_MAXREG_COUNT
	.align		4
        /*003c*/ 	.byte	0x03, 0x1b
        /*003e*/ 	.short	0x00ff


	//----- nvinfo : EIATTR_NUM_BARRIERS
	.align		4
        /*0040*/ 	.byte	0x02, 0x4c
        /*0042*/ 	.byte	0x01
	.zero		1


	//----- nvinfo : EIATTR_MERCURY_ISA_VERSION
	.align		4
        /*0044*/ 	.byte	0x03, 0x5f
        /*0046*/ 	.short	0x0101


	//----- nvinfo : EIATTR_VRC_CTA_INIT_COUNT
	.align		4
        /*0048*/ 	.byte	0x02, 0x4a
	.zero		1
	.zero		1


	//----- nvinfo : EIATTR_EXIT_INSTR_OFFSETS
	.align		4
        /*004c*/ 	.byte	0x04, 0x1c
        /*004e*/ 	.short	(.L_41 - .L_40)


	//   ....[0]....
.L_40:
        /*0050*/ 	.word	0x00000040


	//   ....[1]....
        /*0054*/ 	.word	0x00001500


	//   ....[2]....
        /*0058*/ 	.word	0x00001520


	//----- nvinfo : EIATTR_CBANK_PARAM_SIZE
	.align		4
.L_41:
        /*005c*/ 	.byte	0x03, 0x19
        /*005e*/ 	.short	0x0010


	//----- nvinfo : EIATTR_PARAM_CBANK
	.align		4
        /*0060*/ 	.byte	0x04, 0x0a
        /*0062*/ 	.short	(.L_43 - .L_42)
	.align		4
.L_42:
        /*0064*/ 	.word	index@(.nv.constant0._Z9k_row_colPiii)
        /*0068*/ 	.short	0x0380
        /*006a*/ 	.short	0x0010


	//----- nvinfo : EIATTR_SW_WAR
	.align		4
.L_43:
        /*006c*/ 	.byte	0x04, 0x36
        /*006e*/ 	.short	(.L_45 - .L_44)
.L_44:
        /*0070*/ 	.word	0x00000008
.L_45:


//--------------------- .nv.info._Z7k_pivotPiii   --------------------------
	.section	.nv.info._Z7k_pivotPiii,"",@"SHT_CUDA_INFO"
	.sectionflags	@""
	.align	4


	//----- nvinfo : EIATTR_CUDA_API_VERSION
	.align		4
        /*0000*/ 	.byte	0x04, 0x37
        /*0002*/ 	.short	(.L_47 - .L_46)
.L_46:
        /*0004*/ 	.word	0x00000082


	//----- nvinfo : EIATTR_KPARAM_INFO
	.align		4
.L_47:
        /*0008*/ 	.byte	0x04, 0x17
        /*000a*/ 	.short	(.L_49 - .L_48)
.L_48:
        /*000c*/ 	.word	0x00000000
        /*0010*/ 	.short	0x0002
        /*0012*/ 	.short	0x000c
        /*0014*/ 	.byte	0x00, 0xf0, 0x11, 0x00


	//----- nvinfo : EIATTR_KPARAM_INFO
	.align		4
.L_49:
        /*0018*/ 	.byte	0x04, 0x17
        /*001a*/ 	.short	(.L_51 - .L_50)
.L_50:
        /*001c*/ 	.word	0x00000000
        /*0020*/ 	.short	0x0001
        /*0022*/ 	.short	0x0008
        /*0024*/ 	.byte	0x00, 0xf0, 0x11, 0x00


	//----- nvinfo : EIATTR_KPARAM_INFO
	.align		4
.L_51:
        /*0028*/ 	.byte	0x04, 0x17
        /*002a*/ 	.short	(.L_53 - .L_52)
.L_52:
        /*002c*/ 	.word	0x00000000
        /*0030*/ 	.short	0x0000
        /*0032*/ 	.short	0x0000
        /*0034*/ 	.byte	0x00, 0xf5, 0x21, 0x00


	//----- nvinfo : EIATTR_SPARSE_MMA_MASK
	.align		4
.L_53:
        /*0038*/ 	.byte	0x03, 0x50
        /*003a*/ 	.short	0x0000


	//----- nvinfo : EIATTR_MAXREG_COUNT
	.align		4
        /*003c*/ 	.byte	0x03, 0x1b
        /*003e*/ 	.short	0x00ff


	//----- nvinfo : EIATTR_NUM_BARRIERS
	.align		4
        /*0040*/ 	.byte	0x02, 0x4c
        /*0042*/ 	.byte	0x01
	.zero		1


	//----- nvinfo : EIATTR_MERCURY_ISA_VERSION
	.align		4
        /*0044*/ 	.byte	0x03, 0x5f
        /*0046*/ 	.short	0x0101


	//----- nvinfo : EIATTR_VRC_CTA_INIT_COUNT
	.align		4
        /*0048*/ 	.byte	0x02, 0x4a
	.zero		1
	.zero		1


	//----- nvinfo : EIATTR_EXIT_INSTR_OFFSETS
	.align		4
        /*004c*/ 	.byte	0x04, 0x1c
        /*004e*/ 	.short	(.L_55 - .L_54)


	//   ....[0]....
.L_54:
        /*0050*/ 	.word	0x00000d90


	//   ....[1]....
        /*0054*/ 	.word	0x00000db0


	//----- nvinfo : EIATTR_CBANK_PARAM_SIZE
	.align		4
.L_55:
        /*0058*/ 	.byte	0x03, 0x19
        /*005a*/ 	.short	0x0010


	//----- nvinfo : EIATTR_PARAM_CBANK
	.align		4
        /*005c*/ 	.byte	0x04, 0x0a
        /*005e*/ 	.short	(.L_57 - .L_56)
	.align		4
.L_56:
        /*0060*/ 	.word	index@(.nv.constant0._Z7k_pivotPiii)
        /*0064*/ 	.short	0x0380
        /*0066*/ 	.short	0x0010


	//----- nvinfo : EIATTR_SW_WAR
	.align		4
.L_57:
        /*0068*/ 	.byte	0x04, 0x36
        /*006a*/ 	.short	(.L_59 - .L_58)
.L_58:
        /*006c*/ 	.word	0x00000008
.L_59:


//--------------------- .nv.callgraph             --------------------------
	.section	.nv.callgraph,"",@"SHT_CUDA_CALLGRAPH"
	.align	4
	.sectionentsize	8
	.align		4
        /*0000*/ 	.word	0x00000000
	.align		4
        /*0004*/ 	.word	0xffffffff
	.align		4
        /*0008*/ 	.word	0x00000000
	.align		4
        /*000c*/ 	.word	0xfffffffe
	.align		4
        /*0010*/ 	.word	0x00000000
	.align		4
        /*0014*/ 	.word	0xfffffffd
	.align		4
        /*0018*/ 	.word	0x00000000
	.align		4
        /*001c*/ 	.word	0xfffffffc


//--------------------- .text._Z7k_outerPiii      --------------------------
	.section	.text._Z7k_outerPiii,"ax",@progbits
	.align	128
        .global         _Z7k_outerPiii
        .type           _Z7k_outerPiii,@function
        .size           _Z7k_outerPiii,(.L_x_3 - _Z7k_outerPiii)
        .other          _Z7k_outerPiii,@"STO_CUDA_ENTRY STV_DEFAULT"
_Z7k_outerPiii:
.text._Z7k_outerPiii:
[----:B------:R-:W-:Y:S01]  /*0000*/  LDC R1, c[0x0][0x37c] ;  /* 0x0000df00ff017b82 */ /* 0x000fe20000000800 */
[----:B------:R-:W0:Y:S07]  /*0010*/  S2R R11, SR_CTAID.X ;  /* 0x00000000000b7919 */ /* 0x000e2e0000002500 */
[----:B------:R-:W0:Y:S01]  /*0020*/  LDC R4, c[0x0][0x38c] ;  /* 0x0000e300ff047b82 */ /* 0x000e220000000800 */
[----:B------:R-:W1:Y:S01]  /*0030*/  S2R R2, SR_CTAID.Y ;  /* 0x0000000000027919 */ /* 0x000e620000002600 */
[----:B0-----:R-:W-:-:S04]  /*0040*/  ISETP.NE.AND P0, PT, R11, R4, PT ;  /* 0x000000040b00720c */ /* 0x001fc80003f05270 */
[----:B-1----:R-:W-:-:S13]  /*0050*/  ISETP.EQ.OR P0, PT, R2, R4, !P0 ;  /* 0x000000040200720c */ /* 0x002fda0004702670 */
[----:B------:R-:W-:Y:S05]  /*0060*/  @P0 EXIT ;  /* 0x000000000000094d */ /* 0x000fea0003800000 */
[----:B------:R-:W0:Y:S01]  /*0070*/  S2R R5, SR_TID.Y ;  /* 0x0000000000057919 */ /* 0x000e220000002200 */
[----:B------:R-:W1:Y:S01]  /*0080*/  LDCU UR6, c[0x0][0x388] ;  /* 0x00007100ff0677ac */ /* 0x000e620008000800 */
[----:B------:R-:W2:Y:S01]  /*0090*/  LDC.64 R6, c[0x0][0x380] ;  /* 0x0000e000ff067b82 */ /* 0x000ea20000000a00 */
[----:B------:R-:W-:Y:S01]  /*00a0*/  IMAD.MOV.U32 R10, RZ, RZ, 0x3b9aca00 ;  /* 0x3b9aca00ff0a7424 */ /* 0x000fe200078e00ff */
[----:B------:R-:W3:Y:S01]  /*00b0*/  S2R R0, SR_TID.X ;  /* 0x0000000000007919 */ /* 0x000ee20000002100 */
[----:B------:R-:W4:Y:S01]  /*00c0*/  LDCU.64 UR4, c[0x0][0x358] ;  /* 0x00006b00ff0477ac */ /* 0x000f220008000a00 */
[----:B------:R-:W-:Y:S02]  /*00d0*/  IMAD.MOV.U32 R12, RZ, RZ, 0x3b9aca00 ;  /* 0x3b9aca00ff0c7424 */ /* 0x000fe400078e00ff */
[----:B------:R-:W-:Y:S02]  /*00e0*/  IMAD.MOV.U32 R17, RZ, RZ, 0x3b9aca00 ;  /* 0x3b9aca00ff117424 */ /* 0x000fe400078e00ff */
[----:B0-----:R-:W-:-:S02]  /*00f0*/  IMAD R2, R2, 0x20, R5 ;  /* 0x0000002002027824 */ /* 0x001fc400078e0205 */
[C-C-:B---3--:R-:W-:Y:S01]  /*0100*/  IMAD R3, R4.reuse, 0x20, R0.reuse ;  /* 0x0000002004037824 */ /* 0x148fe200078e0200 */
[----:B------:R-:W-:Y:S01]  /*0110*/  LEA R4, R4, R5, 0x5 ;  /* 0x0000000504047211 */ /* 0x000fe200078e28ff */
[----:B------:R-:W-:-:S03]  /*0120*/  IMAD R11, R11, 0x20, R0 ;  /* 0x000000200b0b7824 */ /* 0x000fc600078e0200 */
[----:B------:R-:W-:Y:S02]  /*0130*/  VIMNMX R8, PT, PT, R2, R3, !PT ;  /* 0x0000000302087248 */ /* 0x000fe40007fe0100 */
[-C--:B------:R-:W-:Y:S02]  /*0140*/  VIMNMX R9, PT, PT, R4, R11.reuse, !PT ;  /* 0x0000000b04097248 */ /* 0x080fe40007fe0100 */
[----:B-1----:R-:W-:Y:S02]  /*0150*/  ISETP.GE.AND P0, PT, R8, UR6, PT ;  /* 0x0000000608007c0c */ /* 0x002fe4000bf06270 */
[----:B------:R-:W-:Y:S02]  /*0160*/  ISETP.GE.AND P1, PT, R9, UR6, PT ;  /* 0x0000000609007c0c */ /* 0x000fe4000bf26270 */
[----:B------:R-:W-:-:S04]  /*0170*/  VIMNMX R14, PT, PT, R2, R11, !PT ;  /* 0x0000000b020e7248 */ /* 0x000fc80007fe0100 */
[----:B------:R-:W-:-:S05]  /*0180*/  ISETP.GE.AND P2, PT, R14, UR6, PT ;  /* 0x000000060e007c0c */ /* 0x000fca000bf46270 */
[C---:B------:R-:W-:Y:S02]  /*0190*/  @!P0 IMAD R9, R2.reuse, UR6, R3 ;  /* 0x0000000602098c24 */ /* 0x040fe4000f8e0203 */
[--C-:B------:R-:W-:Y:S02]  /*01a0*/  IMAD R3, R2, UR6, R11.reuse ;  /* 0x0000000602037c24 */ /* 0x100fe4000f8e020b */
[----:B------:R-:W-:Y:S02]  /*01b0*/  @!P1 IMAD R11, R4, UR6, R11 ;  /* 0x00000006040b9c24 */ /* 0x000fe4000f8e020b */
[----:B--2---:R-:W-:-:S04]  /*01c0*/  IMAD.WIDE.U32 R2, R3, 0x4, R6 ;  /* 0x0000000403027825 */ /* 0x004fc800078e0006 */
[--C-:B------:R-:W-:Y:S01]  /*01d0*/  @!P0 IMAD.WIDE R8, R9, 0x4, R6.reuse ;  /* 0x0000000409088825 */ /* 0x100fe200078e0206 */
[----:B----4-:R-:W2:Y:S03]  /*01e0*/  @!P2 LDG.E R17, desc[UR4][R2.64] ;  /* 0x000000040211a981 */ /* 0x010ea6000c1e1900 */
[----:B------:R-:W-:Y:S01]  /*01f0*/  @!P1 IMAD.WIDE R6, R11, 0x4, R6 ;  /* 0x000000040b069825 */ /* 0x000fe200078e0206 */
[----:B------:R0:W3:Y:S04]  /*0200*/  @!P0 LDG.E R10, desc[UR4][R8.64] ;  /* 0x00000004080a8981 */ /* 0x0000e8000c1e1900 */
[----:B------:R-:W4:Y:S01]  /*0210*/  @!P1 LDG.E R12, desc[UR4][R6.64] ;  /* 0x00000004060c9981 */ /* 0x000f22000c1e1900 */
[----:B------:R-:W1:Y:S01]  /*0220*/  S2R R16, SR_CgaCtaId ;  /* 0x0000000000107919 */ /* 0x000e620000008800 */
[----:B------:R-:W-:-:S04]  /*0230*/  MOV R11, 0x400 ;  /* 0x00000400000b7802 */ /* 0x000fc80000000f00 */
[C---:B------:R-:W-:Y:S01]  /*0240*/  IADD3 R13, PT, PT, R11.reuse, 0x1080, RZ ;  /* 0x000010800b0d7810 */ /* 0x040fe20007ffe0ff */
[----:B------:R-:W-:Y:S02]  /*0250*/  VIADD R15, R11, 0x2100 ;  /* 0x000021000b0f7836 */ /* 0x000fe40000000000 */
[C---:B------:R-:W-:Y:S01]  /*0260*/  IMAD R4, R5.reuse, 0x21, R0 ;  /* 0x0000002105047824 */ /* 0x040fe200078e0200 */
[C---:B-1----:R-:W-:Y:S02]  /*0270*/  LEA R11, R16.reuse, R11, 0x18 ;  /* 0x0000000b100b7211 */ /* 0x042fe400078ec0ff */
[C---:B------:R-:W-:Y:S02]  /*0280*/  LEA R13, R16.reuse, R13, 0x18 ;  /* 0x0000000d100d7211 */ /* 0x040fe400078ec0ff */
[----:B------:R-:W-:Y:S01]  /*0290*/  LEA R19, R16, R15, 0x18 ;  /* 0x0000000f10137211 */ /* 0x000fe200078ec0ff */
[C---:B0-----:R-:W-:Y:S02]  /*02a0*/  IMAD R9, R4.reuse, 0x4, R11 ;  /* 0x0000000404097824 */ /* 0x041fe400078e020b */
[C---:B------:R-:W-:Y:S01]  /*02b0*/  IMAD R15, R4.reuse, 0x4, R13 ;  /* 0x00000004040f7824 */ /* 0x040fe200078e020d */
[----:B------:R-:W-:Y:S01]  /*02c0*/  LEA R4, R4, R19, 0x2 ;  /* 0x0000001304047211 */ /* 0x000fe200078e10ff */
[----:B------:R-:W-:-:S02]  /*02d0*/  IMAD R5, R5, 0x84, R11 ;  /* 0x0000008405057824 */ /* 0x000fc400078e020b */
[----:B------:R-:W-:Y:S01]  /*02e0*/  IMAD R0, R0, 0x4, R13 ;  /* 0x0000000400007824 */ /* 0x000fe200078e020d */
[----:B---3--:R-:W-:Y:S04]  /*02f0*/  STS [R9], R10 ;  /* 0x0000000a09007388 */ /* 0x008fe80000000800 */
[----:B----4-:R-:W-:Y:S04]  /*0300*/  STS [R15], R12 ;  /* 0x0000000c0f007388 */ /* 0x010fe80000000800 */
[----:B--2---:R-:W-:Y:S01]  /*0310*/  STS [R4], R17 ;  /* 0x0000001104007388 */ /* 0x004fe20000000800 */
[----:B------:R-:W-:Y:S06]  /*0320*/  BAR.SYNC.DEFER_BLOCKING 0x0 ;  /* 0x0000000000007b1d */ /* 0x000fec0000010000 */
[----:B------:R-:W-:Y:S04]  /*0330*/  LDS R6, [R5] ;  /* 0x0000000005067984 */ /* 0x000fe80000000800 */
[----:B------:R-:W0:Y:S04]  /*0340*/  LDS R11, [R0] ;  /* 0x00000000000b7984 */ /* 0x000e280000000800 */
[----:B------:R-:W1:Y:S01]  /*0350*/  LDS R7, [R4] ;  /* 0x0000000004077984 */ /* 0x000e620000000800 */
[----:B0-----:R-:W-:-:S05]  /*0360*/  IMAD.IADD R6, R6, 0x1, R11 ;  /* 0x0000000106067824 */ /* 0x001fca00078e020b */
[----:B-1----:R-:W-:-:S13]  /*0370*/  ISETP.GE.AND P0, PT, R6, R7, PT ;  /* 0x000000070600720c */ /* 0x002fda0003f06270 */
[----:B------:R-:W-:Y:S04]  /*0380*/  @!P0 STS [R4], R6 ;  /* 0x0000000604008388 */ /* 0x000fe80000000800 */
[----:B------:R-:W-:Y:S04]  /*0390*/  LDS R8, [R5+0x4] ;  /* 0x0000040005087984 */ /* 0x000fe80000000800 */
[----:B------:R-:W0:Y:S01]  /*03a0*/  LDS R9, [R0+0x84] ;  /* 0x0000840000097984 */ /* 0x000e220000000800 */
[----:B------:R-:W-:Y:S01]  /*03b0*/  @!P0 IMAD.MOV.U32 R7, RZ, RZ, R6 ;  /* 0x000000ffff078224 */ /* 0x000fe200078e0006 */
[----:B0-----:R-:W-:-:S04]  /*03c0*/  IADD3 R8, PT, PT, R8, R9, RZ ;  /* 0x0000000908087210 */ /* 0x001fc80007ffe0ff */
[----:B------:R-:W-:-:S13]  /*03d0*/  ISETP.GE.AND P0, PT, R8, R7, PT ;  /* 0x000000070800720c */ /* 0x000fda0003f06270 */
[----:B------:R-:W-:Y:S04]  /*03e0*/  @!P0 STS [R4], R8 ;  /* 0x0000000804008388 */ /* 0x000fe80000000800 */
[----:B------:R-:W-:Y:S04]  /*03f0*/  LDS R9, [R5+0x8] ;  /* 0x0000080005097984 */ /* 0x000fe80000000800 */
[----:B------:R-:W0:Y:S01]  /*0400*/  LDS R10, [R0+0x108] ;  /* 0x00010800000a7984 */ /* 0x000e220000000800 */
[----:B------:R-:W-:Y:S02]  /*0410*/  @!P0 IMAD.MOV.U32 R7, RZ, RZ, R8 ;  /* 0x000000ffff078224 */ /* 0x000fe400078e0008 */
[----:B0-----:R-:W-:-:S05]  /*0420*/  IMAD.IADD R9, R9, 0x1, R10 ;  /* 0x0000000109097824 */ /* 0x001fca00078e020a */
[----:B------:R-:W-:-:S13]  /*0430*/  ISETP.GE.AND P0, PT, R9, R7, PT ;  /* 0x000000070900720c */ /* 0x000fda0003f06270 */
        /* <DEDUP_REMOVED lines=111> */
[----:B------:R-:W-:Y:S01]  /*0b30*/  @!P0 MOV R7, R9 ;  /* 0x0000000900078202 */ /* 0x000fe20000000f00 */
        /* <DEDUP_REMOVED lines=60> */
[----:B------:R-:W-:-:S02]  /*0f00*/  ISETP.GE.AND P1, PT, R14, UR6, PT ;  /* 0x000000060e007c0c */ /* 0x000fc4000bf26270 */
[----:B0-----:R-:W-:-:S04]  /*0f10*/  IADD3 R8, PT, PT, R8, R11, RZ ;  /* 0x0000000b08087210 */ /* 0x001fc80007ffe0ff */
[----:B------:R-:W-:-:S13]  /*0f20*/  ISETP.GE.AND P0, PT, R8, R7, PT ;  /* 0x000000070800720c */ /* 0x000fda0003f06270 */
[----:B------:R0:W-:Y:S01]  /*0f30*/  @!P0 STS [R4], R8 ;  /* 0x0000000804008388 */ /* 0x0001e20000000800 */
[----:B------:R-:W-:Y:S01]  /*0f40*/  @!P0 IMAD.MOV.U32 R7, RZ, RZ, R8 ;  /* 0x000000ffff078224 */ /* 0x000fe200078e0008 */
[----:B------:R-:W-:Y:S06]  /*0f50*/  @P1 EXIT ;  /* 0x000000000000194d */ /* 0x000fec0003800000 */
[----:B------:R-:W-:Y:S01]  /*0f60*/  STG.E desc[UR4][R2.64], R7 ;  /* 0x0000000702007986 */ /* 0x000fe2000c101904 */
[----:B------:R-:W-:Y:S05]  /*0f70*/  EXIT ;  /* 0x000000000000794d */ /* 0x000fea0003800000 */
.L_x_0:
[----:B------:R-:W-:-:S00]  /*0f80*/  BRA `(.L_x_0) ;  /* 0xfffffffc00fc7947 */ /* 0x000fc0000383ffff */
[----:B------:R-:W-:-:S00]  /*0f90*/  NOP ;  /* 0x0000000000007918 */ /* 0x000fc00000000000 */
        /* <DEDUP_REMOVED lines=14> */
.L_x_3:


//--------------------- .text._Z9k_row_colPiii    --------------------------
	.section	.text._Z9k_row_colPiii,"ax",@progbits
	.align	128
        .global         _Z9k_row_colPiii
        .type           _Z9k_row_colPiii,@function
        .size           _Z9k_row_colPiii,(.L_x_4 - _Z9k_row_colPiii)
        .other          _Z9k_row_colPiii,@"STO_CUDA_ENTRY STV_DEFAULT"
_Z9k_row_colPiii:
.text._Z9k_row_colPiii:
[----:B------:R-:W-:Y:S01]  /*0000*/  LDC R1, c[0x0][0x37c] ;  /* 0x0000df00ff017b82 */ /* 0x000fe20000000800 */
[----:B------:R-:W0:Y:S07]  /*0010*/  S2R R9, SR_CTAID.X ;  /* 0x0000000000097919 */ /* 0x000e2e0000002500 */
[----:B------:R-:W0:Y:S02]  /*0020*/  LDC R8, c[0x0][0x38c] ;  /* 0x0000e300ff087b82 */ /* 0x000e240000000800 */
[----:B0-----:R-:W-:-:S13]  /*0030*/  ISETP.NE.AND P0, PT, R9, R8, PT ;  /* 0x000000080900720c */ /* 0x001fda0003f05270 */
[----:B------:R-:W-:Y:S05]  /*0040*/  @!P0 EXIT ;  /* 0x000000000000894d */ /* 0x000fea0003800000 */
[----:B------:R-:W0:Y:S01]  /*0050*/  S2R R7, SR_TID.Y ;  /* 0x0000000000077919 */ /* 0x000e220000002200 */
[----:B------:R-:W1:Y:S01]  /*0060*/  LDCU UR6, c[0x0][0x388] ;  /* 0x00007100ff0677ac */ /* 0x000e620008000800 */
[----:B------:R-:W2:Y:S01]  /*0070*/  LDC.64 R2, c[0x0][0x380] ;  /* 0x0000e000ff027b82 */ /* 0x000ea20000000a00 */
[----:B------:R-:W-:Y:S01]  /*0080*/  HFMA2 R13, -RZ, RZ, 0.9501953125, -12 ;  /* 0x3b9aca00ff0d7431 */ /* 0x000fe200000001ff */
[----:B------:R-:W3:Y:S01]  /*0090*/  S2R R6, SR_TID.X ;  /* 0x0000000000067919 */ /* 0x000ee20000002100 */
[----:B------:R-:W4:Y:S01]  /*00a0*/  LDCU.64 UR4, c[0x0][0x358] ;  /* 0x00006b00ff0477ac */ /* 0x000f220008000a00 */
[----:B------:R-:W5:Y:S01]  /*00b0*/  S2R R11, SR_CTAID.Y ;  /* 0x00000000000b7919 */ /* 0x000f620000002600 */
[C---:B0-----:R-:W-:Y:S02]  /*00c0*/  IMAD R0, R8.reuse, 0x20, R7 ;  /* 0x0000002008007824 */ /* 0x041fe400078e0207 */
[----:B---3--:R-:W-:Y:S01]  /*00d0*/  IMAD R5, R8, 0x20, R6 ;  /* 0x0000002008057824 */ /* 0x008fe200078e0206 */
[----:B-----5:R-:W-:-:S04]  /*00e0*/  ISETP.NE.AND P0, PT, R11, RZ, PT ;  /* 0x000000ff0b00720c */ /* 0x020fc80003f05270 */
[----:B------:R-:W-:Y:S02]  /*00f0*/  VIMNMX R10, PT, PT, R0, R5, !PT ;  /* 0x00000005000a7248 */ /* 0x000fe40007fe0100 */
[CC--:B------:R-:W-:Y:S02]  /*0100*/  SEL R4, R9.reuse, R8.reuse, P0 ;  /* 0x0000000809047207 */ /* 0x0c0fe40000000000 */
[----:B------:R-:W-:Y:S01]  /*0110*/  SEL R9, R9, R8, !P0 ;  /* 0x0000000809097207 */ /* 0x000fe20004000000 */
[----:B------:R-:W-:Y:S01]  /*0120*/  IMAD.MOV.U32 R8, RZ, RZ, 0x3b9aca00 ;  /* 0x3b9aca00ff087424 */ /* 0x000fe200078e00ff */
[----:B-1----:R-:W-:Y:S02]  /*0130*/  ISETP.GE.AND P1, PT, R10, UR6, PT ;  /* 0x000000060a007c0c */ /* 0x002fe4000bf26270 */
[----:B------:R-:W-:Y:S01]  /*0140*/  LEA R4, R4, R7, 0x5 ;  /* 0x0000000704047211 */ /* 0x000fe200078e28ff */
[----:B------:R-:W-:-:S05]  /*0150*/  IMAD R9, R9, 0x20, R6 ;  /* 0x0000002009097824 */ /* 0x000fca00078e0206 */
[C---:B------:R-:W-:Y:S01]  /*0160*/  VIMNMX R14, PT, PT, R4.reuse, R9, !PT ;  /* 0x00000009040e7248 */ /* 0x040fe20007fe0100 */
[----:B------:R-:W-:-:S03]  /*0170*/  IMAD R9, R4, UR6, R9 ;  /* 0x0000000604097c24 */ /* 0x000fc6000f8e0209 */
[----:B------:R-:W-:Y:S01]  /*0180*/  ISETP.GE.AND P2, PT, R14, UR6, PT ;  /* 0x000000060e007c0c */ /* 0x000fe2000bf46270 */
[----:B------:R-:W-:-:S04]  /*0190*/  @!P1 IMAD R5, R0, UR6, R5 ;  /* 0x0000000600059c24 */ /* 0x000fc8000f8e0205 */
[----:B--2---:R-:W-:-:S04]  /*01a0*/  @!P1 IMAD.WIDE R4, R5, 0x4, R2 ;  /* 0x0000000405049825 */ /* 0x004fc800078e0202 */
[----:B------:R-:W-:Y:S01]  /*01b0*/  IMAD.WIDE R2, R9, 0x4, R2 ;  /* 0x0000000409027825 */ /* 0x000fe200078e0202 */
[----:B----4-:R0:W2:Y:S04]  /*01c0*/  @!P1 LDG.E R8, desc[UR4][R4.64] ;  /* 0x0000000404089981 */ /* 0x0100a8000c1e1900 */
[----:B------:R-:W3:Y:S01]  /*01d0*/  @!P2 LDG.E R13, desc[UR4][R2.64] ;  /* 0x00000004020da981 */ /* 0x000ee2000c1e1900 */
[----:B------:R-:W-:Y:S01]  /*01e0*/  MOV R0, 0x400 ;  /* 0x0000040000007802 */ /* 0x000fe20000000f00 */
[----:B------:R-:W-:Y:S01]  /*01f0*/  IMAD R9, R7, 0x21, R6 ;  /* 0x0000002107097824 */ /* 0x000fe200078e0206 */
[----:B------:R-:W-:Y:S01]  /*0200*/  ISETP.NE.AND P1, PT, R11, RZ, PT ;  /* 0x000000ff0b00720c */ /* 0x000fe20003f25270 */
[----:B------:R-:W1:Y:S02]  /*0210*/  S2R R12, SR_CgaCtaId ;  /* 0x00000000000c7919 */ /* 0x000e640000008800 */
[----:B------:R-:W-:Y:S01]  /*0220*/  VIADD R11, R0, 0x1080 ;  /* 0x00001080000b7836 */ /* 0x000fe20000000000 */
[----:B-1----:R-:W-:-:S04]  /*0230*/  LEA R10, R12, R0, 0x18 ;  /* 0x000000000c0a7211 */ /* 0x002fc800078ec0ff */
[----:B------:R-:W-:Y:S01]  /*0240*/  LEA R12, R12, R11, 0x18 ;  /* 0x0000000b0c0c7211 */ /* 0x000fe200078ec0ff */
[----:B------:R-:W-:-:S03]  /*0250*/  IMAD R11, R9, 0x4, R10 ;  /* 0x00000004090b7824 */ /* 0x000fc600078e020a */
[----:B0-----:R-:W-:Y:S01]  /*0260*/  LEA R4, R9, R12, 0x2 ;  /* 0x0000000c09047211 */ /* 0x001fe200078e10ff */
[C-C-:B------:R-:W-:Y:S02]  /*0270*/  IMAD R5, R6.reuse, 0x4, R10.reuse ;  /* 0x0000000406057824 */ /* 0x140fe400078e020a */
[C---:B------:R-:W-:Y:S02]  /*0280*/  IMAD R0, R7.reuse, 0x84, R10 ;  /* 0x0000008407007824 */ /* 0x040fe400078e020a */
[--C-:B------:R-:W-:Y:S02]  /*0290*/  IMAD R6, R6, 0x4, R12.reuse ;  /* 0x0000000406067824 */ /* 0x100fe400078e020c */
[----:B------:R-:W-:Y:S01]  /*02a0*/  IMAD R7, R7, 0x84, R12 ;  /* 0x0000008407077824 */ /* 0x000fe200078e020c */
[----:B--2---:R-:W-:Y:S04]  /*02b0*/  STS [R11], R8 ;  /* 0x000000080b007388 */ /* 0x004fe80000000800 */
[----:B---3--:R-:W-:Y:S01]  /*02c0*/  STS [R4], R13 ;  /* 0x0000000d04007388 */ /* 0x008fe20000000800 */
[----:B------:R-:W-:Y:S06]  /*02d0*/  BAR.SYNC.DEFER_BLOCKING 0x0 ;  /* 0x0000000000007b1d */ /* 0x000fec0000010000 */
[----:B------:R-:W-:Y:S04]  /*02e0*/  @!P1 LDS R10, [R0] ;  /* 0x00000000000a9984 */ /* 0x000fe80000000800 */
[----:B------:R-:W0:Y:S04]  /*02f0*/  @!P1 LDS R15, [R6] ;  /* 0x00000000060f9984 */ /* 0x000e280000000800 */
[----:B------:R-:W-:Y:S04]  /*0300*/  @P1 LDS R12, [R7] ;  /* 0x00000000070c1984 */ /* 0x000fe80000000800 */
[----:B------:R-:W1:Y:S04]  /*0310*/  @P1 LDS R17, [R5] ;  /* 0x0000000005111984 */ /* 0x000e680000000800 */
[----:B------:R-:W2:Y:S01]  /*0320*/  LDS R9, [R4] ;  /* 0x0000000004097984 */ /* 0x000ea20000000800 */
[----:B0-----:R-:W-:Y:S01]  /*0330*/  @!P1 IADD3 R10, PT, PT, R10, R15, RZ ;  /* 0x0000000f0a0a9210 */ /* 0x001fe20007ffe0ff */
[----:B-1----:R-:W-:-:S05]  /*0340*/  @P1 IMAD.IADD R10, R12, 0x1, R17 ;  /* 0x000000010c0a1824 */ /* 0x002fca00078e0211 */
[----:B--2---:R-:W-:-:S13]  /*0350*/  ISETP.GE.AND P1, PT, R10, R9, PT ;  /* 0x000000090a00720c */ /* 0x004fda0003f26270 */
[----:B------:R-:W-:Y:S01]  /*0360*/  @!P1 STS [R4], R10 ;  /* 0x0000000a04009388 */ /* 0x000fe20000000800 */
[----:B------:R-:W-:-:S03]  /*0370*/  @!P1 MOV R9, R10 ;  /* 0x0000000a00099202 */ /* 0x000fc60000000f00 */
[----:B------:R-:W-:Y:S04]  /*0380*/  @P0 LDS R8, [R7+0x4] ;  /* 0x0000040007080984 */ /* 0x000fe80000000800 */
[----:B------:R-:W0:Y:S04]  /*0390*/  @P0 LDS R11, [R5+0x84] ;  /* 0x00008400050b0984 */ /* 0x000e280000000800 */
[----:B------:R-:W-:Y:S04]  /*03a0*/  @!P0 LDS R12, [R0+0x4] ;  /* 0x00000400000c8984 */ /* 0x000fe80000000800 */
[----:B------:R-:W1:Y:S01]  /*03b0*/  @!P0 LDS R13, [R6+0x84] ;  /* 0x00008400060d8984 */ /* 0x000e620000000800 */
[----:B0-----:R-:W-:-:S02]  /*03c0*/  @P0 IMAD.IADD R8, R8, 0x1, R11 ;  /* 0x0000000108080824 */ /* 0x001fc400078e020b */
[----:B-1----:R-:W-:-:S05]  /*03d0*/  @!P0 IMAD.IADD R8, R12, 0x1, R13 ;  /* 0x000000010c088824 */ /* 0x002fca00078e020d */
[----:B------:R-:W-:-:S13]  /*03e0*/  ISETP.GE.AND P1, PT, R8, R9, PT ;  /* 0x000000090800720c */ /* 0x000fda0003f26270 */
        /* <DEDUP_REMOVED lines=262> */
[----:B------:R-:W-:Y:S02]  /*1450*/  @!P1 MOV R9, R10 ;  /* 0x0000000a00099202 */ /* 0x000fe40000000f00 */
[----:B------:R-:W-:Y:S01]  /*1460*/  ISETP.GE.AND P1, PT, R14, UR6, PT ;  /* 0x000000060e007c0c */ /* 0x000fe2000bf26270 */
[----:B------:R-:W-:Y:S04]  /*1470*/  @P0 LDS R11, [R7+0x7c] ;  /* 0x00007c00070b0984 */ /* 0x000fe80000000800 */
[----:B------:R-:W0:Y:S04]  /*1480*/  @P0 LDS R8, [R5+0xffc] ;  /* 0x000ffc0005080984 */ /* 0x000e280000000800 */
[----:B------:R-:W-:Y:S04]  /*1490*/  @!P0 LDS R12, [R0+0x7c] ;  /* 0x00007c00000c8984 */ /* 0x000fe80000000800 */
[----:B------:R-:W1:Y:S01]  /*14a0*/  @!P0 LDS R13, [R6+0xffc] ;  /* 0x000ffc00060d8984 */ /* 0x000e620000000800 */
[----:B0-----:R-:W-:-:S02]  /*14b0*/  @P0 IMAD.IADD R8, R11, 0x1, R8 ;  /* 0x000000010b080824 */ /* 0x001fc400078e0208 */
[----:B-1----:R-:W-:-:S05]  /*14c0*/  @!P0 IMAD.IADD R8, R12, 0x1, R13 ;  /* 0x000000010c088824 */ /* 0x002fca00078e020d */
[----:B------:R-:W-:-:S13]  /*14d0*/  ISETP.GE.AND P0, PT, R8, R9, PT ;  /* 0x000000090800720c */ /* 0x000fda0003f06270 */
[----:B------:R0:W-:Y:S01]  /*14e0*/  @!P0 STS [R4], R8 ;  /* 0x0000000804008388 */ /* 0x0001e20000000800 */
[----:B------:R-:W-:Y:S01]  /*14f0*/  @!P0 MOV R9, R8 ;  /* 0x0000000800098202 */ /* 0x000fe20000000f00 */
[----:B------:R-:W-:Y:S06]  /*1500*/  @P1 EXIT ;  /* 0x000000000000194d */ /* 0x000fec0003800000 */
[----:B------:R-:W-:Y:S01]  /*1510*/  STG.E desc[UR4][R2.64], R9 ;  /* 0x0000000902007986 */ /* 0x000fe2000c101904 */
[----:B------:R-:W-:Y:S05]  /*1520*/  EXIT ;  /* 0x000000000000794d */ /* 0x000fea0003800000 */
.L_x_1:
        /* <DEDUP_REMOVED lines=13> */
.L_x_4:


//--------------------- .text._Z7k_pivotPiii      --------------------------
	.section	.text._Z7k_pivotPiii,"ax",@progbits
	.align	128
        .global         _Z7k_pivotPiii
        .type           _Z7k_pivotPiii,@function
        .size           _Z7k_pivotPiii,(.L_x_5 - _Z7k_pivotPiii)
        .other          _Z7k_pivotPiii,@"STO_CUDA_ENTRY STV_DEFAULT"
_Z7k_pivotPiii:
.text._Z7k_pivotPiii:
[----:B------:R-:W-:Y:S01]  /*0000*/  LDC R1, c[0x0][0x37c] ;  /* 0x0000df00ff017b82 */ /* 0x000fe20000000800 */
[----:B------:R-:W0:Y:S07]  /*0010*/  S2R R10, SR_TID.Y ;  /* 0x00000000000a7919 */ /* 0x000e2e0000002200 */
[----:B------:R-:W0:Y:S01]  /*0020*/  LDC.64 R2, c[0x0][0x388] ;  /* 0x0000e200ff027b82 */ /* 0x000e220000000a00 */
[----:B------:R-:W1:Y:S01]  /*0030*/  LDCU.64 UR4, c[0x0][0x358] ;  /* 0x00006b00ff0477ac */ /* 0x000e620008000a00 */
[----:B------:R-:W-:Y:S01]  /*0040*/  IMAD.MOV.U32 R11, RZ, RZ, 0x3b9aca00 ;  /* 0x3b9aca00ff0b7424 */ /* 0x000fe200078e00ff */
[----:B------:R-:W2:Y:S05]  /*0050*/  S2R R8, SR_TID.X ;  /* 0x0000000000087919 */ /* 0x000eaa0000002100 */
[----:B------:R-:W3:Y:S01]  /*0060*/  LDC.64 R4, c[0x0][0x380] ;  /* 0x0000e000ff047b82 */ /* 0x000ee20000000a00 */
[----:B0-----:R-:W-:-:S02]  /*0070*/  IMAD R7, R3, 0x20, R10 ;  /* 0x0000002003077824 */ /* 0x001fc400078e020a */
[----:B--2---:R-:W-:-:S05]  /*0080*/  IMAD R0, R3, 0x20, R8 ;  /* 0x0000002003007824 */ /* 0x004fca00078e0208 */
[C---:B------:R-:W-:Y:S01]  /*0090*/  VIMNMX R3, PT, PT, R7.reuse, R0, !PT ;  /* 0x0000000007037248 */ /* 0x040fe20007fe0100 */
[----:B------:R-:W-:-:S03]  /*00a0*/  IMAD R7, R7, R2, R0 ;  /* 0x0000000207077224 */ /* 0x000fc600078e0200 */
[----:B------:R-:W-:Y:S01]  /*00b0*/  ISETP.GE.AND P0, PT, R3, R2, PT ;  /* 0x000000020300720c */ /* 0x000fe20003f06270 */
[----:B---3--:R-:W-:-:S12]  /*00c0*/  IMAD.WIDE R4, R7, 0x4, R4 ;  /* 0x0000000407047825 */ /* 0x008fd800078e0204 */
[----:B-1----:R-:W2:Y:S01]  /*00d0*/  @!P0 LDG.E R11, desc[UR4][R4.64] ;  /* 0x00000004040b8981 */ /* 0x002ea2000c1e1900 */
[----:B------:R-:W-:Y:S01]  /*00e0*/  MOV R6, 0x400 ;  /* 0x0000040000067802 */ /* 0x000fe20000000f00 */
[----:B------:R-:W-:Y:S01]  /*00f0*/  IMAD R0, R10, 0x21, R8 ;  /* 0x000000210a007824 */ /* 0x000fe200078e0208 */
[----:B------:R-:W-:Y:S01]  /*0100*/  ISETP.GE.AND P1, PT, R3, R2, PT ;  /* 0x000000020300720c */ /* 0x000fe20003f26270 */
[----:B------:R-:W0:Y:S02]  /*0110*/  S2R R7, SR_CgaCtaId ;  /* 0x0000000000077919 */ /* 0x000e240000008800 */
[----:B0-----:R-:W-:-:S04]  /*0120*/  LEA R7, R7, R6, 0x18 ;  /* 0x0000000607077211 */ /* 0x001fc800078ec0ff */
[----:B------:R-:W-:Y:S01]  /*0130*/  LEA R0, R0, R7, 0x2 ;  /* 0x0000000700007211 */ /* 0x000fe200078e10ff */
[--C-:B------:R-:W-:Y:S02]  /*0140*/  IMAD R6, R10, 0x84, R7.reuse ;  /* 0x000000840a067824 */ /* 0x100fe400078e0207 */
[----:B------:R-:W-:Y:S02]  /*0150*/  IMAD R7, R8, 0x4, R7 ;  /* 0x0000000408077824 */ /* 0x000fe400078e0207 */
[----:B--2---:R-:W-:Y:S01]  /*0160*/  STS [R0], R11 ;  /* 0x0000000b00007388 */ /* 0x004fe20000000800 */
[----:B------:R-:W-:Y:S06]  /*0170*/  BAR.SYNC.DEFER_BLOCKING 0x0 ;  /* 0x0000000000007b1d */ /* 0x000fec0000010000 */
[----:B------:R-:W-:Y:S04]  /*0180*/  LDS R8, [R6] ;  /* 0x0000000006087984 */ /* 0x000fe80000000800 */
[----:B------:R-:W0:Y:S04]  /*0190*/  LDS R13, [R7] ;  /* 0x00000000070d7984 */ /* 0x000e280000000800 */
[----:B------:R-:W1:Y:S01]  /*01a0*/  LDS R9, [R0] ;  /* 0x0000000000097984 */ /* 0x000e620000000800 */
[----:B0-----:R-:W-:-:S05]  /*01b0*/  IMAD.IADD R8, R8, 0x1, R13 ;  /* 0x0000000108087824 */ /* 0x001fca00078e020d */
[----:B-1----:R-:W-:-:S13]  /*01c0*/  ISETP.GE.AND P0, PT, R8, R9, PT ;  /* 0x000000090800720c */ /* 0x002fda0003f06270 */
[----:B------:R-:W-:Y:S01]  /*01d0*/  @!P0 STS [R0], R8 ;  /* 0x0000000800008388 */ /* 0x000fe20000000800 */
[----:B------:R-:W-:-:S03]  /*01e0*/  @!P0 IMAD.MOV.U32 R9, RZ, RZ, R8 ;  /* 0x000000ffff098224 */ /* 0x000fc600078e0008 */
[----:B------:R-:W-:Y:S04]  /*01f0*/  LDS R10, [R6+0x4] ;  /* 0x00000400060a7984 */ /* 0x000fe80000000800 */
[----:B------:R-:W0:Y:S02]  /*0200*/  LDS R13, [R7+0x84] ;  /* 0x00008400070d7984 */ /* 0x000e240000000800 */
[----:B0-----:R-:W-:-:S04]  /*0210*/  IADD3 R10, PT, PT, R10, R13, RZ ;  /* 0x0000000d0a0a7210 */ /* 0x001fc80007ffe0ff */
[----:B------:R-:W-:-:S13]  /*0220*/  ISETP.GE.AND P0, PT, R10, R9, PT ;  /* 0x000000090a00720c */ /* 0x000fda0003f06270 */
[----:B------:R-:W-:Y:S01]  /*0230*/  @!P0 STS [R0], R10 ;  /* 0x0000000a00008388 */ /* 0x000fe20000000800 */
[----:B------:R-:W-:-:S03]  /*0240*/  @!P0 IMAD.MOV.U32 R9, RZ, RZ, R10 ;  /* 0x000000ffff098224 */ /* 0x000fc600078e000a */
[----:B------:R-:W-:Y:S04]  /*0250*/  LDS R11, [R6+0x8] ;  /* 0x00000800060b7984 */ /* 0x000fe80000000800 */
[----:B------:R-:W0:Y:S02]  /*0260*/  LDS R12, [R7+0x108] ;  /* 0x00010800070c7984 */ /* 0x000e240000000800 */
[----:B0-----:R-:W-:-:S05]  /*0270*/  IMAD.IADD R11, R11, 0x1, R12 ;  /* 0x000000010b0b7824 */ /* 0x001fca00078e020c */
[----:B------:R-:W-:-:S13]  /*0280*/  ISETP.GE.AND P0, PT, R11, R9, PT ;  /* 0x000000090b00720c */ /* 0x000fda0003f06270 */
        /* <DEDUP_REMOVED lines=109> */
[----:B------:R-:W-:-:S03]  /*0960*/  @!P0 MOV R9, R11 ;  /* 0x0000000b00098202 */ /* 0x000fc60000000f00 */
        /* <DEDUP_REMOVED lines=64> */
[----:B------:R0:W-:Y:S01]  /*0d70*/  @!P0 STS [R0], R10 ;  /* 0x0000000a00008388 */ /* 0x0001e20000000800 */
[----:B------:R-:W-:Y:S01]  /*0d80*/  @!P0 IMAD.MOV.U32 R9, RZ, RZ, R10 ;  /* 0x000000ffff098224 */ /* 0x000fe200078e000a */
[----:B------:R-:W-:Y:S06]  /*0d90*/  @P1 EXIT ;  /* 0x000000000000194d */ /* 0x000fec0003800000 */
[----:B------:R-:W-:Y:S01]  /*0da0*/  STG.E desc[UR4][R4.64], R9 ;  /* 0x0000000904007986 */ /* 0x000fe2000c101904 */
[----:B------:R-:W-:Y:S05]  /*0db0*/  EXIT ;  /* 0x000000000000794d */ /* 0x000fea0003800000 */
.L_x_2:
        /* <DEDUP_REMOVED lines=12> */
.L_x_5:


//--------------------- .nv.shared._Z7k_outerPiii --------------------------
	.section	.nv.shared._Z7k_outerPiii,"aw",@nobits
	.sectionflags	@""
	.align	4
.nv.shared._Z7k_outerPiii:
	.zero		13696


//--------------------- .nv.shared.reserved.0     --------------------------
	.section	.nv.shared.reserved.0,"aw",@nobits
	.weak		__nv_reservedSMEM_offset_0_alias
	.size		__nv_reservedSMEM_offset_0_alias, 0, 64
	.other		__nv_reservedSMEM_offset_0_alias,@"STO_CUDA_RESERVED_SHARED STV_DEFAULT"
__nv_reservedSMEM_offset_0_alias:
	.zero		0
	.zero		64


//--------------------- .nv.shared._Z9k_row_colPiii --------------------------
	.section	.nv.shared._Z9k_row_colPiii,"aw",@nobits
	.sectionflags	@""
	.align	4
.nv.shared._Z9k_row_colPiii:
	.zero		9472


//--------------------- .nv.shared._Z7k_pivotPiii --------------------------
	.section	.nv.shared._Z7k_pivotPiii,"aw",@nobits
	.sectionflags	@""
	.align	4
.nv.shared._Z7k_pivotPiii:
	.zero		5248


//--------------------- .nv.constant0._Z7k_outerPiii --------------------------
	.section	.nv.constant0._Z7k_outerPiii,"a",@progbits
	.sectionflags	@""
	.align	4
.nv.constant0._Z7k_outerPiii:
	.zero		912


//--------------------- .nv.constant0._Z9k_row_colPiii --------------------------
	.section	.nv.constant0._Z9k_row_colPiii,"a",@progbits
	.sectionflags	@""
	.align	4
.nv.constant0._Z9k_row_colPiii:
	.zero		912


//--------------------- .nv.constant0._Z7k_pivotPiii --------------------------
	.section	.nv.constant0._Z7k_pivotPiii,"a",@progbits
	.sectionflags	@""
	.align	4
.nv.constant0._Z7k_pivotPiii:
	.zero		912


//--------------------- SYMBOLS --------------------------

	.type		.nv.reservedSmem.offset0,@object
	.size		.nv.reservedSmem.offset0,0x4
	.type		.nv.reservedSmem.cap,@object
	.size		.nv.reservedSmem.cap,0x4
